# CuTe-DSL kernel — source=cudnn_frontend_dsl family=grouped_gemm_swiglu
# config = {"ab_dtype": "Float4E2M1FN", "sf_vec": 16, "d_dtype": "Float8E4M3FN", "vector_f32": false, "mma_mn": [128, 128], "cluster_mn": [2, 1]}


// ===== COMPILED SASS (sm_100a) =====

	.target	sm_100a

	.elftype	@"ET_EXEC"


//--------------------- .note.nv.tkinfo           --------------------------
	.section	.note.nv.tkinfo,"",@"SHT_NOTE"
	.sectionflags	@"SHF_NOTE_NV_TKINFO"
	.tkinfo
        /*0018*/ 	.word	0x00000081
        /*0030*/ 	.string	""
        /*0030*/ 	.string	"ptxas"
        /*0030*/ 	.string	"Cuda compilation tools, release 12.9, V12.9.83"
        /*0030*/ 	.string	"Build system must define TOOLS_VERSION_EXTENDED"
        /*0030*/ 	.string	"-O 3 -arch sm_100a "



//--------------------- .note.nv.cuver            --------------------------
	.section	.note.nv.cuver,"",@"SHT_NOTE"
	.sectionflags	@"SHF_NOTE_NV_CUVER"
        /*0018*/ 	.short	0x0001
        /*001a*/ 	.short	0x0064
        /*001c*/ 	.short	0x0001
        /*001e*/ 	.short	0x0000
        /*0020*/ 	.short	0x0001
        /*0022*/ 	.short	0x0000


//--------------------- .nv.info                  --------------------------
	.section	.nv.info,"",@"SHT_CUDA_INFO"
	.align	4


	//----- nvinfo : EIATTR_REGCOUNT
	.align		4
        /*0000*/ 	.byte	0x04, 0x2f
        /*0002*/ 	.short	(.L_4 - .L_3)
	.align		4
.L_3:
        /*0004*/ 	.word	index@(kernel_cutlass_kernel_cudnngrouped_gemmgrouped_gemm_swiglugrouped_gemm_swiglu_quantBlockScaledContiguousGroupedGemmKernel_object_at__TiledMMA_ThrLayoutVMNK11110000_PermutationMNK____MMAAt_0)
        /*0008*/ 	.word	0x00000084


	//----- nvinfo : EIATTR_FRAME_SIZE
	.align		4
.L_4:
        /*000c*/ 	.byte	0x04, 0x11
        /*000e*/ 	.short	(.L_6 - .L_5)
	.align		4
.L_5:
        /*0010*/ 	.word	index@($__internal_2_$__cuda_sm10x_tcgen05_guardrail_trap_unallocated_columns_being_dealloced)
        /*0014*/ 	.word	0x00000000


	//----- nvinfo : EIATTR_FRAME_SIZE
	.align		4
.L_6:
        /*0018*/ 	.byte	0x04, 0x11
        /*001a*/ 	.short	(.L_8 - .L_7)
	.align		4
.L_7:
        /*001c*/ 	.word	index@($__internal_1_$__cuda_sm10x_tcgen05_guardrail_trap_phase_invalid_during_alloc)
        /*0020*/ 	.word	0x00000000


	//----- nvinfo : EIATTR_FRAME_SIZE
	.align		4
.L_8:
        /*0024*/ 	.byte	0x04, 0x11
        /*0026*/ 	.short	(.L_10 - .L_9)
	.align		4
.L_9:
        /*0028*/ 	.word	index@($__internal_0_$__cuda_sm10x_tcgen05_guardrail_trap_col_being_dealloced_not_returned_by_alloc)
        /*002c*/ 	.word	0x00000000


	//----- nvinfo : EIATTR_FRAME_SIZE
	.align		4
.L_10:
        /*0030*/ 	.byte	0x04, 0x11
        /*0032*/ 	.short	(.L_12 - .L_11)
	.align		4
.L_11:
        /*0034*/ 	.word	index@(kernel_cutlass_kernel_cudnngrouped_gemmgrouped_gemm_swiglugrouped_gemm_swiglu_quantBlockScaledContiguousGroupedGemmKernel_object_at__TiledMMA_ThrLayoutVMNK11110000_PermutationMNK____MMAAt_0)
        /*0038*/ 	.word	0x00000000


	//----- nvinfo : EIATTR_MIN_STACK_SIZE
	.align		4
.L_12:
        /*003c*/ 	.byte	0x04, 0x12
        /*003e*/ 	.short	(.L_14 - .L_13)
	.align		4
.L_13:
        /*0040*/ 	.word	index@(kernel_cutlass_kernel_cudnngrouped_gemmgrouped_gemm_swiglugrouped_gemm_swiglu_quantBlockScaledContiguousGroupedGemmKernel_object_at__TiledMMA_ThrLayoutVMNK11110000_PermutationMNK____MMAAt_0)
        /*0044*/ 	.word	0x00000000
.L_14:


//--------------------- .nv.info.kernel_cutlass_kernel_cudnngrouped_gemmgrouped_gemm_swiglugrouped_gemm_swiglu_quantBlockScaledContiguousGroupedGemmKernel_object_at__TiledMMA_ThrLayoutVMNK11110000_PermutationMNK____MMAAt_0 --------------------------
	.section	.nv.info.kernel_cutlass_kernel_cudnngrouped_gemmgrouped_gemm_swiglugrouped_gemm_swiglu_quantBlockScaledContiguousGroupedGemmKernel_object_at__TiledMMA_ThrLayoutVMNK11110000_PermutationMNK____MMAAt_0,"",@"SHT_CUDA_INFO"
	.sectionflags	@""
	.align	4


	//----- nvinfo : EIATTR_CUDA_API_VERSION
	.align		4
        /*0000*/ 	.byte	0x04, 0x37
        /*0002*/ 	.short	(.L_16 - .L_15)
.L_15:
        /*0004*/ 	.word	0x00000081


	//----- nvinfo : EIATTR_KPARAM_INFO
	.align		4
.L_16:
        /*0008*/ 	.byte	0x04, 0x17
        /*000a*/ 	.short	(.L_18 - .L_17)
.L_17:
        /*000c*/ 	.word	0x00000000
        /*0010*/ 	.short	0x000f
        /*0012*/ 	.short	0x03f8
        /*0014*/ 	.byte	0x00, 0xf0, 0x31, 0x00


	//----- nvinfo : EIATTR_KPARAM_INFO
	.align		4
.L_18:
        /*0018*/ 	.byte	0x04, 0x17
        /*001a*/ 	.short	(.L_20 - .L_19)
.L_19:
        /*001c*/ 	.word	0x00000000
        /*0020*/ 	.short	0x000e
        /*0022*/ 	.short	0x03ec
        /*0024*/ 	.byte	0x00, 0xf0, 0x31, 0x00


	//----- nvinfo : EIATTR_KPARAM_INFO
	.align		4
.L_20:
        /*0028*/ 	.byte	0x04, 0x17
        /*002a*/ 	.short	(.L_22 - .L_21)
.L_21:
        /*002c*/ 	.word	0x00000000
        /*0030*/ 	.short	0x000d
        /*0032*/ 	.short	0x03e0
        /*0034*/ 	.byte	0x00, 0xf0, 0x31, 0x00


	//----- nvinfo : EIATTR_KPARAM_INFO
	.align		4
.L_22:
        /*0038*/ 	.byte	0x04, 0x17
        /*003a*/ 	.short	(.L_24 - .L_23)
.L_23:
        /*003c*/ 	.word	0x00000000
        /*0040*/ 	.short	0x000c
        /*0042*/ 	.short	0x03d8
        /*0044*/ 	.byte	0x00, 0xf0, 0x21, 0x00


	//----- nvinfo : EIATTR_KPARAM_INFO
	.align		4
.L_24:
        /*0048*/ 	.byte	0x04, 0x17
        /*004a*/ 	.short	(.L_26 - .L_25)
.L_25:
        /*004c*/ 	.word	0x00000000
        /*0050*/ 	.short	0x000b
        /*0052*/ 	.short	0x03d0
        /*0054*/ 	.byte	0x00, 0xf0, 0x21, 0x00


	//----- nvinfo : EIATTR_KPARAM_INFO
	.align		4
.L_26:
        /*0058*/ 	.byte	0x04, 0x17
        /*005a*/ 	.short	(.L_28 - .L_27)
.L_27:
        /*005c*/ 	.word	0x00000000
        /*0060*/ 	.short	0x000a
        /*0062*/ 	.short	0x03c8
        /*0064*/ 	.byte	0x00, 0xf0, 0x21, 0x00


	//----- nvinfo : EIATTR_KPARAM_INFO
	.align		4
.L_28:
        /*0068*/ 	.byte	0x04, 0x17
        /*006a*/ 	.short	(.L_30 - .L_29)
.L_29:
        /*006c*/ 	.word	0x00000000
        /*0070*/ 	.short	0x0009
        /*0072*/ 	.short	0x03c0
        /*0074*/ 	.byte	0x00, 0xf0, 0x21, 0x00


	//----- nvinfo : EIATTR_KPARAM_INFO
	.align		4
.L_30:
        /*0078*/ 	.byte	0x04, 0x17
        /*007a*/ 	.short	(.L_32 - .L_31)
.L_31:
        /*007c*/ 	.word	0x00000000
        /*0080*/ 	.short	0x0008
        /*0082*/ 	.short	0x0340
        /*0084*/ 	.byte	0x00, 0xf0, 0x01, 0x02


	//----- nvinfo : EIATTR_KPARAM_INFO
	.align		4
.L_32:
        /*0088*/ 	.byte	0x04, 0x17
        /*008a*/ 	.short	(.L_34 - .L_33)
.L_33:
        /*008c*/ 	.word	0x00000000
        /*0090*/ 	.short	0x0007
        /*0092*/ 	.short	0x02c0
        /*0094*/ 	.byte	0x00, 0xf0, 0x01, 0x02


	//----- nvinfo : EIATTR_KPARAM_INFO
	.align		4
.L_34:
        /*0098*/ 	.byte	0x04, 0x17
        /*009a*/ 	.short	(.L_36 - .L_35)
.L_35:
        /*009c*/ 	.word	0x00000000
        /*00a0*/ 	.short	0x0006
        /*00a2*/ 	.short	0x0240
        /*00a4*/ 	.byte	0x00, 0xf0, 0x01, 0x02


	//----- nvinfo : EIATTR_KPARAM_INFO
	.align		4
.L_36:
        /*00a8*/ 	.byte	0x04, 0x17
        /*00aa*/ 	.short	(.L_38 - .L_37)
.L_37:
        /*00ac*/ 	.word	0x00000000
        /*00b0*/ 	.short	0x0005
        /*00b2*/ 	.short	0x01c0
        /*00b4*/ 	.byte	0x00, 0xf0, 0x01, 0x02


	//----- nvinfo : EIATTR_KPARAM_INFO
	.align		4
.L_38:
        /*00b8*/ 	.byte	0x04, 0x17
        /*00ba*/ 	.short	(.L_40 - .L_39)
.L_39:
        /*00bc*/ 	.word	0x00000000
        /*00c0*/ 	.short	0x0004
        /*00c2*/ 	.short	0x0140
        /*00c4*/ 	.byte	0x00, 0xf0, 0x01, 0x02


	//----- nvinfo : EIATTR_KPARAM_INFO
	.align		4
.L_40:
        /*00c8*/ 	.byte	0x04, 0x17
        /*00ca*/ 	.short	(.L_42 - .L_41)
.L_41:
        /*00cc*/ 	.word	0x00000000
        /*00d0*/ 	.short	0x0003
        /*00d2*/ 	.short	0x00c0
        /*00d4*/ 	.byte	0x00, 0xf0, 0x01, 0x02


	//----- nvinfo : EIATTR_KPARAM_INFO
	.align		4
.L_42:
        /*00d8*/ 	.byte	0x04, 0x17
        /*00da*/ 	.short	(.L_44 - .L_43)
.L_43:
        /*00dc*/ 	.word	0x00000000
        /*00e0*/ 	.short	0x0002
        /*00e2*/ 	.short	0x0040
        /*00e4*/ 	.byte	0x00, 0xf0, 0x01, 0x02


	//----- nvinfo : EIATTR_KPARAM_INFO
	.align		4
.L_44:
        /*00e8*/ 	.byte	0x04, 0x17
        /*00ea*/ 	.short	(.L_46 - .L_45)
.L_45:
        /*00ec*/ 	.word	0x00000000
        /*00f0*/ 	.short	0x0001
        /*00f2*/ 	.short	0x000c
        /*00f4*/ 	.byte	0x00, 0xf0, 0x31, 0x00


	//----- nvinfo : EIATTR_KPARAM_INFO
	.align		4
.L_46:
        /*00f8*/ 	.byte	0x04, 0x17
        /*00fa*/ 	.short	(.L_48 - .L_47)
.L_47:
        /*00fc*/ 	.word	0x00000000
        /*0100*/ 	.short	0x0000
        /*0102*/ 	.short	0x0000
        /*0104*/ 	.byte	0x00, 0xf0, 0x31, 0x00


	//----- nvinfo : EIATTR_AT_ENTRY_FRAGMENTS
	.align		4
.L_48:
        /*0108*/ 	.byte	0x04, 0x4f
        /*010a*/ 	.short	(.L_50 - .L_49)


	//   ....[0]....
.L_49:
        /*010c*/ 	.word	0x00000004


	//----- nvinfo : EIATTR_RESERVED_SMEM_USED
	.align		4
.L_50:
        /*0110*/ 	.byte	0x01, 0x41
	.zero		2


	//----- nvinfo : EIATTR_SPARSE_MMA_MASK
	.align		4
        /*0114*/ 	.byte	0x03, 0x50
        /*0116*/ 	.short	0x0000


	//----- nvinfo : EIATTR_TCGEN05_1CTA_USED
	.align		4
        /*0118*/ 	.byte	0x01, 0x51
	.zero		2


	//----- nvinfo : EIATTR_MAXREG_COUNT
	.align		4
        /*011c*/ 	.byte	0x03, 0x1b
        /*011e*/ 	.short	0x00ff


	//----- nvinfo : EIATTR_NUM_BARRIERS
	.align		4
        /*0120*/ 	.byte	0x02, 0x4c
        /*0122*/ 	.byte	0x05
	.zero		1


	//----- nvinfo : EIATTR_INT_WARP_WIDE_INSTR_OFFSETS
	.align		4
        /*0124*/ 	.byte	0x04, 0x31
        /*0126*/ 	.short	(.L_52 - .L_51)


	//   ....[0]....
.L_51:
        /*0128*/ 	.word	0x00005080


	//   ....[1]....
        /*012c*/ 	.word	0x000050c0


	//----- nvinfo : EIATTR_COOP_GROUP_MASK_REGIDS
	.align		4
.L_52:
        /*0130*/ 	.byte	0x04, 0x29
        /*0132*/ 	.short	(.L_54 - .L_53)


	//   ....[0]....
.L_53:
        /*0134*/ 	.word	0xffffffff


	//   ....[1]....
        /*0138*/ 	.word	0xffffffff


	//   ....[2]....
        /*013c*/ 	.word	0xffffffff


	//   ....[3]....
        /*0140*/ 	.word	0xffffffff


	//   ....[4]....
        /*0144*/ 	.word	0xffffffff


	//   ....[5]....
        /*0148*/ 	.word	0xffffffff


	//   ....[6]....
        /*014c*/ 	.word	0xffffffff


	//   ....[7]....
        /*0150*/ 	.word	0xffffffff


	//   ....[8]....
        /*0154*/ 	.word	0xffffffff


	//   ....[9]....
        /*0158*/ 	.word	0xffffffff


	//   ....[10]....
        /*015c*/ 	.word	0xffffffff


	//   ....[11]....
        /*0160*/ 	.word	0xffffffff


	//----- nvinfo : EIATTR_COOP_GROUP_INSTR_OFFSETS
	.align		4
.L_54:
        /*0164*/ 	.byte	0x04, 0x28
        /*0166*/ 	.short	(.L_56 - .L_55)


	//   ....[0]....
.L_55:
        /*0168*/ 	.word	0x00000140


	//   ....[1]....
        /*016c*/ 	.word	0x000004a0


	//   ....[2]....
        /*0170*/ 	.word	0x00000650


	//   ....[3]....
        /*0174*/ 	.word	0x00000810


	//   ....[4]....
        /*0178*/ 	.word	0x00000bc0


	//   ....[5]....
        /*017c*/ 	.word	0x00000e20


	//   ....[6]....
        /*0180*/ 	.word	0x00000e80


	//   ....[7]....
        /*0184*/ 	.word	0x00002880


	//   ....[8]....
        /*0188*/ 	.word	0x00002b40


	//   ....[9]....
        /*018c*/ 	.word	0x00004c60


	//   ....[10]....
        /*0190*/ 	.word	0x00004f20


	//   ....[11]....
        /*0194*/ 	.word	0x00005170


	//----- nvinfo : EIATTR_VRC_CTA_INIT_COUNT
	.align		4
.L_56:
        /*0198*/ 	.byte	0x02, 0x4a
        /*019a*/ 	.byte	0x80
	.zero		1


	//----- nvinfo : EIATTR_MBARRIER_INSTR_OFFSETS
	.align		4
        /*019c*/ 	.byte	0x04, 0x39
        /*019e*/ 	.short	(.L_58 - .L_57)


	//   ....[0]....
.L_57:
        /*01a0*/ 	.word	0x000003b0
        /*01a4*/ 	.word	0x000000ff
        /*01a8*/ 	.word	0x00000000
        /*01ac*/ 	.short	0x0100
        /*01ae*/ 	.byte	0x05
	.zero		1


	//   ....[1]....
        /*01b0*/ 	.word	0x000003c0
        /*01b4*/ 	.word	0x000000ff
        /*01b8*/ 	.word	0x00000008
        /*01bc*/ 	.short	0x0100
        /*01be*/ 	.byte	0x05
	.zero		1


	//   ....[2]....
        /*01c0*/ 	.word	0x000003d0
        /*01c4*/ 	.word	0x000000ff
        /*01c8*/ 	.word	0x00000010
        /*01cc*/ 	.short	0x0100
        /*01ce*/ 	.byte	0x05
	.zero		1


	//   ....[3]....
        /*01d0*/ 	.word	0x000003e0
        /*01d4*/ 	.word	0x000000ff
        /*01d8*/ 	.word	0x00000018
        /*01dc*/ 	.short	0x0100
        /*01de*/ 	.byte	0x05
	.zero		1


	//   ....[4]....
        /*01e0*/ 	.word	0x000003f0
        /*01e4*/ 	.word	0x000000ff
        /*01e8*/ 	.word	0x00000020
        /*01ec*/ 	.short	0x0100
        /*01ee*/ 	.byte	0x05
	.zero		1


	//   ....[5]....
        /*01f0*/ 	.word	0x00000400
        /*01f4*/ 	.word	0x000000ff
        /*01f8*/ 	.word	0x00000028
        /*01fc*/ 	.short	0x0100
        /*01fe*/ 	.byte	0x05
	.zero		1


	//   ....[6]....
        /*0200*/ 	.word	0x00000410
        /*0204*/ 	.word	0x000000ff
        /*0208*/ 	.word	0x00000030
        /*020c*/ 	.short	0x0100
        /*020e*/ 	.byte	0x05
	.zero		1


	//   ....[7]....
        /*0210*/ 	.word	0x00000420
        /*0214*/ 	.word	0x000000ff
        /*0218*/ 	.word	0x00000038
        /*021c*/ 	.short	0x0100
        /*021e*/ 	.byte	0x05
	.zero		1


	//   ....[8]....
        /*0220*/ 	.word	0x00000430
        /*0224*/ 	.word	0x000000ff
        /*0228*/ 	.word	0x00000040
        /*022c*/ 	.short	0x0100
        /*022e*/ 	.byte	0x05
	.zero		1


	//   ....[9]....
        /*0230*/ 	.word	0x00000440
        /*0234*/ 	.word	0x000000ff
        /*0238*/ 	.word	0x00000048
        /*023c*/ 	.short	0x0100
        /*023e*/ 	.byte	0x05
	.zero		1


	//   ....[10]....
        /*0240*/ 	.word	0x000005c0
        /*0244*/ 	.word	0x000000ff
        /*0248*/ 	.word	0x00000050
        /*024c*/ 	.short	0x0100
        /*024e*/ 	.byte	0x06
	.zero		1


	//   ....[11]....
        /*0250*/ 	.word	0x000005d0
        /*0254*/ 	.word	0x000000ff
        /*0258*/ 	.word	0x00000058
        /*025c*/ 	.short	0x0100
        /*025e*/ 	.byte	0x06
	.zero		1


	//   ....[12]....
        /*0260*/ 	.word	0x000005e0
        /*0264*/ 	.word	0x000000ff
        /*0268*/ 	.word	0x00000060
        /*026c*/ 	.short	0x0100
        /*026e*/ 	.byte	0x06
	.zero		1


	//   ....[13]....
        /*0270*/ 	.word	0x000005f0
        /*0274*/ 	.word	0x000000ff
        /*0278*/ 	.word	0x00000068
        /*027c*/ 	.short	0x0100
        /*027e*/ 	.byte	0x06
	.zero		1


	//   ....[14]....
        /*0280*/ 	.word	0x00000770
        /*0284*/ 	.word	0x000000ff
        /*0288*/ 	.word	0x00000070
        /*028c*/ 	.short	0x0100
        /*028e*/ 	.byte	0x06
	.zero		1


	//   ....[15]....
        /*0290*/ 	.word	0x00000780
        /*0294*/ 	.word	0x000000ff
        /*0298*/ 	.word	0x00000078
        /*029c*/ 	.short	0x0100
        /*029e*/ 	.byte	0x06
	.zero		1


	//   ....[16]....
        /*02a0*/ 	.word	0x00000790
        /*02a4*/ 	.word	0x000000ff
        /*02a8*/ 	.word	0x00000080
        /*02ac*/ 	.short	0x0100
        /*02ae*/ 	.byte	0x06
	.zero		1


	//   ....[17]....
        /*02b0*/ 	.word	0x000007a0
        /*02b4*/ 	.word	0x000000ff
        /*02b8*/ 	.word	0x00000088
        /*02bc*/ 	.short	0x0100
        /*02be*/ 	.byte	0x06
	.zero		1


	//   ....[18]....
        /*02c0*/ 	.word	0x00000ee0
        /*02c4*/ 	.word	0x0000000e
        /*02c8*/ 	.word	0x00000080
        /*02cc*/ 	.short	0x010a
        /*02ce*/ 	.byte	0xff
	.zero		1


	//   ....[19]....
        /*02d0*/ 	.word	0x00000fc0
        /*02d4*/ 	.word	0x0000000e
        /*02d8*/ 	.word	0x00000070
        /*02dc*/ 	.short	0x0101
        /*02de*/ 	.byte	0xff
	.zero		1


	//   ....[20]....
        /*02e0*/ 	.word	0x000011f0
        /*02e4*/ 	.word	0x00000002
        /*02e8*/ 	.word	0x00000080
        /*02ec*/ 	.short	0x010a
        /*02ee*/ 	.byte	0xff
	.zero		1


	//   ....[21]....
        /*02f0*/ 	.word	0x00001310
        /*02f4*/ 	.word	0x00000002
        /*02f8*/ 	.word	0x00000070
        /*02fc*/ 	.short	0x0101
        /*02fe*/ 	.byte	0xff
	.zero		1


	//   ....[22]....
        /*0300*/ 	.word	0x00001320
        /*0304*/ 	.word	0x00000003
        /*0308*/ 	.word	0x00000080
        /*030c*/ 	.short	0x010a
        /*030e*/ 	.byte	0xff
	.zero		1


	//   ....[23]....
        /*0310*/ 	.word	0x00001380
        /*0314*/ 	.word	0x000000ff
        /*0318*/ 	.word	0x00000070
        /*031c*/ 	.short	0x010a
        /*031e*/ 	.byte	0x20
	.zero		1


	//   ....[24]....
        /*0320*/ 	.word	0x00001400
        /*0324*/ 	.word	0x000000ff
        /*0328*/ 	.word	0x00000080
        /*032c*/ 	.short	0x0101
        /*032e*/ 	.byte	0x20
	.zero		1


	//   ....[25]....
        /*0330*/ 	.word	0x000015d0
        /*0334*/ 	.word	0x000000ff
        /*0338*/ 	.word	0x00000028
        /*033c*/ 	.short	0x010a
        /*033e*/ 	.byte	0x05
	.zero		1


	//   ....[26]....
        /*0340*/ 	.word	0x00001750
        /*0344*/ 	.word	0x000000ff
        /*0348*/ 	.word	0x00000028
        /*034c*/ 	.short	0x010a
        /*034e*/ 	.byte	0x05
	.zero		1


	//   ....[27]....
        /*0350*/ 	.word	0x000018a0
        /*0354*/ 	.word	0x000000ff
        /*0358*/ 	.word	0x00000028
        /*035c*/ 	.short	0x010a
        /*035e*/ 	.byte	0x1f
	.zero		1


	//   ....[28]....
        /*0360*/ 	.word	0x000018e0
        /*0364*/ 	.word	0x00000003
        /*0368*/ 	.word	0x00000070
        /*036c*/ 	.short	0x010a
        /*036e*/ 	.byte	0xff
	.zero		1


	//   ....[29]....
        /*0370*/ 	.word	0x00001970
        /*0374*/ 	.word	0x00000003
        /*0378*/ 	.word	0x00000080
        /*037c*/ 	.short	0x0101
        /*037e*/ 	.byte	0xff
	.zero		1


	//   ....[30]....
        /*0380*/ 	.word	0x00001b20
        /*0384*/ 	.word	0x000000ff
        /*0388*/ 	.word	0x00000028
        /*038c*/ 	.short	0x010a
        /*038e*/ 	.byte	0x05
	.zero		1


	//   ....[31]....
        /*0390*/ 	.word	0x00001be0
        /*0394*/ 	.word	0x000000ff
        /*0398*/ 	.word	0x00000070
        /*039c*/ 	.short	0x010a
        /*039e*/ 	.byte	0x0c
	.zero		1


	//   ....[32]....
        /*03a0*/ 	.word	0x00001c70
        /*03a4*/ 	.word	0x000000ff
        /*03a8*/ 	.word	0x00000080
        /*03ac*/ 	.short	0x0101
        /*03ae*/ 	.byte	0x0c
	.zero		1


	//   ....[33]....
        /*03b0*/ 	.word	0x000020e0
        /*03b4*/ 	.word	0x000000ff
        /*03b8*/ 	.word	0x00000000
        /*03bc*/ 	.short	0x010a
        /*03be*/ 	.byte	0x10
	.zero		1


	//   ....[34]....
        /*03c0*/ 	.word	0x000020f0
        /*03c4*/ 	.word	0x000000ff
        /*03c8*/ 	.word	0x00000060
        /*03cc*/ 	.short	0x010a
        /*03ce*/ 	.byte	0x12
	.zero		1


	//   ....[35]....
        /*03d0*/ 	.word	0x00002110
        /*03d4*/ 	.word	0x000000ff
        /*03d8*/ 	.word	0x00000060
        /*03dc*/ 	.short	0x010a
        /*03de*/ 	.byte	0x12
	.zero		1


	//   ....[36]....
        /*03e0*/ 	.word	0x000023e0
        /*03e4*/ 	.word	0x000000ff
        /*03e8*/ 	.word	0x00000000
        /*03ec*/ 	.short	0x010a
        /*03ee*/ 	.byte	0x0d
	.zero		1


	//   ....[37]....
        /*03f0*/ 	.word	0x00002590
        /*03f4*/ 	.word	0x000000ff
        /*03f8*/ 	.word	0x00000000
        /*03fc*/ 	.short	0x010a
        /*03fe*/ 	.byte	0x10
	.zero		1


	//   ....[38]....
        /*0400*/ 	.word	0x00002680
        /*0404*/ 	.word	0x000000ff
        /*0408*/ 	.word	0x00000060
        /*040c*/ 	.short	0x010a
        /*040e*/ 	.byte	0x10
	.zero		1


	//   ....[39]....
        /*0410*/ 	.word	0x00002690
        /*0414*/ 	.word	0x00000003
        /*0418*/ 	.word	0x00000070
        /*041c*/ 	.short	0x010a
        /*041e*/ 	.byte	0xff
	.zero		1


	//   ....[40]....
        /*0420*/ 	.word	0x00002740
        /*0424*/ 	.word	0x00000003
        /*0428*/ 	.word	0x00000080
        /*042c*/ 	.short	0x0101
        /*042e*/ 	.byte	0xff
	.zero		1


	//   ....[41]....
        /*0430*/ 	.word	0x00002810
        /*0434*/ 	.word	0x00000002
        /*0438*/ 	.word	0x00000060
        /*043c*/ 	.short	0x010a
        /*043e*/ 	.byte	0xff
	.zero		1


	//   ....[42]....
        /*0440*/ 	.word	0x00002bb0
        /*0444*/ 	.word	0x00000003
        /*0448*/ 	.word	0x00000070
        /*044c*/ 	.short	0x010a
        /*044e*/ 	.byte	0xff
	.zero		1


	//   ....[43]....
        /*0450*/ 	.word	0x00002c10
        /*0454*/ 	.word	0x00000003
        /*0458*/ 	.word	0x00000080
        /*045c*/ 	.short	0x0101
        /*045e*/ 	.byte	0xff
	.zero		1


	//   ....[44]....
        /*0460*/ 	.word	0x00002ff0
        /*0464*/ 	.word	0x00000034
        /*0468*/ 	.word	0x00000050
        /*046c*/ 	.short	0x010a
        /*046e*/ 	.byte	0xff
	.zero		1


	//   ....[45]....
        /*0470*/ 	.word	0x00004c10
        /*0474*/ 	.word	0x00000034
        /*0478*/ 	.word	0x00000060
        /*047c*/ 	.short	0x0101
        /*047e*/ 	.byte	0xff
	.zero		1


	//   ....[46]....
        /*0480*/ 	.word	0x00004c20
        /*0484*/ 	.word	0x00000005
        /*0488*/ 	.word	0x00000070
        /*048c*/ 	.short	0x010a
        /*048e*/ 	.byte	0xff
	.zero		1


	//   ....[47]....
        /*0490*/ 	.word	0x00004ce0
        /*0494*/ 	.word	0x00000005
        /*0498*/ 	.word	0x00000080
        /*049c*/ 	.short	0x0101
        /*049e*/ 	.byte	0xff
	.zero		1


	//   ....[48]....
        /*04a0*/ 	.word	0x000051c0
        /*04a4*/ 	.word	0x0000000e
        /*04a8*/ 	.word	0x00000080
        /*04ac*/ 	.short	0x010a
        /*04ae*/ 	.byte	0xff
	.zero		1


	//   ....[49]....
        /*04b0*/ 	.word	0x00005220
        /*04b4*/ 	.word	0x00000002
        /*04b8*/ 	.word	0x00000080
        /*04bc*/ 	.short	0x010a
        /*04be*/ 	.byte	0xff
	.zero		1


	//   ....[50]....
        /*04c0*/ 	.word	0x00005280
        /*04c4*/ 	.word	0x00000003
        /*04c8*/ 	.word	0x00000080
        /*04cc*/ 	.short	0x010a
        /*04ce*/ 	.byte	0xff
	.zero		1


	//   ....[51]....
        /*04d0*/ 	.word	0x000052e0
        /*04d4*/ 	.word	0x00000000
        /*04d8*/ 	.word	0x00000070
        /*04dc*/ 	.short	0x010a
        /*04de*/ 	.byte	0xff
	.zero		1


	//   ....[52]....
        /*04e0*/ 	.word	0x00005360
        /*04e4*/ 	.word	0x00000003
        /*04e8*/ 	.word	0x00000028
        /*04ec*/ 	.short	0x010a
        /*04ee*/ 	.byte	0xff
	.zero		1


	//   ....[53]....
        /*04f0*/ 	.word	0x000053c0
        /*04f4*/ 	.word	0x00000003
        /*04f8*/ 	.word	0x00000070
        /*04fc*/ 	.short	0x010a
        /*04fe*/ 	.byte	0xff
	.zero		1


	//   ....[54]....
        /*0500*/ 	.word	0x00005440
        /*0504*/ 	.word	0x00000000
        /*0508*/ 	.word	0x00000028
        /*050c*/ 	.short	0x010a
        /*050e*/ 	.byte	0xff
	.zero		1


	//   ....[55]....
        /*0510*/ 	.word	0x000054a0
        /*0514*/ 	.word	0x00000000
        /*0518*/ 	.word	0x00000070
        /*051c*/ 	.short	0x010a
        /*051e*/ 	.byte	0xff
	.zero		1


	//   ....[56]....
        /*0520*/ 	.word	0x00005520
        /*0524*/ 	.word	0x00000002
        /*0528*/ 	.word	0x00000060
        /*052c*/ 	.short	0x010a
        /*052e*/ 	.byte	0xff
	.zero		1


	//   ....[57]....
        /*0530*/ 	.word	0x000055a0
        /*0534*/ 	.word	0x00000002
        /*0538*/ 	.word	0x00000000
        /*053c*/ 	.short	0x010a
        /*053e*/ 	.byte	0xff
	.zero		1


	//   ....[58]....
        /*0540*/ 	.word	0x00005610
        /*0544*/ 	.word	0x00000003
        /*0548*/ 	.word	0x00000070
        /*054c*/ 	.short	0x010a
        /*054e*/ 	.byte	0xff
	.zero		1


	//   ....[59]....
        /*0550*/ 	.word	0x00005670
        /*0554*/ 	.word	0x00000002
        /*0558*/ 	.word	0x00000060
        /*055c*/ 	.short	0x010a
        /*055e*/ 	.byte	0xff
	.zero		1


	//   ....[60]....
        /*0560*/ 	.word	0x000056c0
        /*0564*/ 	.word	0x00000003
        /*0568*/ 	.word	0x00000070
        /*056c*/ 	.short	0x010a
        /*056e*/ 	.byte	0xff
	.zero		1


	//   ....[61]....
        /*0570*/ 	.word	0x00005720
        /*0574*/ 	.word	0x00000034
        /*0578*/ 	.word	0x00000050
        /*057c*/ 	.short	0x010a
        /*057e*/ 	.byte	0xff
	.zero		1


	//   ....[62]....
        /*0580*/ 	.word	0x00005790
        /*0584*/ 	.word	0x00000005
        /*0588*/ 	.word	0x00000070
        /*058c*/ 	.short	0x010a
        /*058e*/ 	.byte	0xff
	.zero		1


	//----- nvinfo : EIATTR_NUM_MBARRIERS
	.align		4
.L_58:
        /*0590*/ 	.byte	0x03, 0x38
        /*0592*/ 	.short	0x0012


	//----- nvinfo : EIATTR_EXIT_INSTR_OFFSETS
	.align		4
        /*0594*/ 	.byte	0x04, 0x1c
        /*0596*/ 	.short	(.L_60 - .L_59)


	//   ....[0]....
.L_59:
        /*0598*/ 	.word	0x00002840


	//   ....[1]....
        /*059c*/ 	.word	0x000051a0


	//----- nvinfo : EIATTR_MAX_THREADS
	.align		4
.L_60:
        /*05a0*/ 	.byte	0x04, 0x05
        /*05a2*/ 	.short	(.L_62 - .L_61)
.L_61:
        /*05a4*/ 	.word	0x000000e0
        /*05a8*/ 	.word	0x00000001
        /*05ac*/ 	.word	0x00000001


	//----- nvinfo : EIATTR_CRS_STACK_SIZE
	.align		4
.L_62:
        /*05b0*/ 	.byte	0x04, 0x1e
        /*05b2*/ 	.short	(.L_64 - .L_63)
.L_63:
        /*05b4*/ 	.word	0x00000000


	//----- nvinfo : EIATTR_CBANK_PARAM_SIZE
	.align		4
.L_64:
        /*05b8*/ 	.byte	0x03, 0x19
        /*05ba*/ 	.short	0x0404


	//----- nvinfo : EIATTR_PARAM_CBANK
	.align		4
        /*05bc*/ 	.byte	0x04, 0x0a
        /*05be*/ 	.short	(.L_66 - .L_65)
	.align		4
.L_65:
        /*05c0*/ 	.word	index@(.nv.constant0.kernel_cutlass_kernel_cudnngrouped_gemmgrouped_gemm_swiglugrouped_gemm_swiglu_quantBlockScaledContiguousGroupedGemmKernel_object_at__TiledMMA_ThrLayoutVMNK11110000_PermutationMNK____MMAAt_0)
        /*05c4*/ 	.short	0x0380
        /*05c6*/ 	.short	0x0404


	//----- nvinfo : EIATTR_SW_WAR
	.align		4
.L_66:
        /*05c8*/ 	.byte	0x04, 0x36
        /*05ca*/ 	.short	(.L_68 - .L_67)
.L_67:
        /*05cc*/ 	.word	0x00000008
.L_68:


//--------------------- .nv.compat                --------------------------
	.section	.nv.compat,"",@"SHT_CUDA_COMPAT_INFO"
	.align	4
        /*0000*/ 	.byte	0x02, 0x02, 0x02, 0x00, 0x02, 0x05, 0x05, 0x00, 0x02, 0x03, 0x01, 0x00, 0x02, 0x06, 0x01, 0x00


//--------------------- .nv.callgraph             --------------------------
	.section	.nv.callgraph,"",@"SHT_CUDA_CALLGRAPH"
	.align	4
	.sectionentsize	8
	.align		4
        /*0000*/ 	.word	0x00000000
	.align		4
        /*0004*/ 	.word	0xffffffff
	.align		4
        /*0008*/ 	.word	0x00000000
	.align		4
        /*000c*/ 	.word	0xfffffffe
	.align		4
        /*0010*/ 	.word	0x00000000
	.align		4
        /*0014*/ 	.word	0xfffffffd
	.align		4
        /*0018*/ 	.word	0x00000000
	.align		4
        /*001c*/ 	.word	0xfffffffc


//--------------------- .text.kernel_cutlass_kernel_cudnngrouped_gemmgrouped_gemm_swiglugrouped_gemm_swiglu_quantBlockScaledContiguousGroupedGemmKernel_object_at__TiledMMA_ThrLayoutVMNK11110000_PermutationMNK____MMAAt_0 --------------------------
	.section	.text.kernel_cutlass_kernel_cudnngrouped_gemmgrouped_gemm_swiglugrouped_gemm_swiglu_quantBlockScaledContiguousGroupedGemmKernel_object_at__TiledMMA_ThrLayoutVMNK11110000_PermutationMNK____MMAAt_0,"ax",@progbits
	.align	128
        .global         kernel_cutlass_kernel_cudnngrouped_gemmgrouped_gemm_swiglugrouped_gemm_swiglu_quantBlockScaledContiguousGroupedGemmKernel_object_at__TiledMMA_ThrLayoutVMNK11110000_PermutationMNK____MMAAt_0
        .type           kernel_cutlass_kernel_cudnngrouped_gemmgrouped_gemm_swiglugrouped_gemm_swiglu_quantBlockScaledContiguousGroupedGemmKernel_object_at__TiledMMA_ThrLayoutVMNK11110000_PermutationMNK____MMAAt_0,@function
        .size           kernel_cutlass_kernel_cudnngrouped_gemmgrouped_gemm_swiglugrouped_gemm_swiglu_quantBlockScaledContiguousGroupedGemmKernel_object_at__TiledMMA_ThrLayoutVMNK11110000_PermutationMNK____MMAAt_0,(.L_x_96 - kernel_cutlass_kernel_cudnngrouped_gemmgrouped_gemm_swiglugrouped_gemm_swiglu_quantBlockScaledContiguousGroupedGemmKernel_object_at__TiledMMA_ThrLayoutVMNK11110000_PermutationMNK____MMAAt_0)
        .other          kernel_cutlass_kernel_cudnngrouped_gemmgrouped_gemm_swiglugrouped_gemm_swiglu_quantBlockScaledContiguousGroupedGemmKernel_object_at__TiledMMA_ThrLayoutVMNK11110000_PermutationMNK____MMAAt_0,@"STO_CUDA_ENTRY STV_DEFAULT"
kernel_cutlass_kernel_cudnngrouped_gemmgrouped_gemm_swiglugrouped_gemm_swiglu_quantBlockScaledContiguousGroupedGemmKernel_object_at__TiledMMA_ThrLayoutVMNK11110000_PermutationMNK____MMAAt_0:
.text.kernel_cutlass_kernel_cudnngrouped_gemmgrouped_gemm_swiglugrouped_gemm_swiglu_quantBlockScaledContiguousGroupedGemmKernel_object_at__TiledMMA_ThrLayoutVMNK11110000_PermutationMNK____MMAAt_0:
[----:B------:R-:W1:Y:S01]  /*0000*/  LDC R1, c[0x0][0x37c] ;  /* 0x0000df00ff017b82 */ /* 0x000e620000000800 */
[----:B------:R-:W2:Y:S01]  /*0010*/  S2R R3, SR_TID.Y ;  /* 0x0000000000037919 */ /* 0x000ea20000002200 */
[----:B------:R-:W3:Y:S06]  /*0020*/  LDCU UR4, c[0x0][0x360] ;  /* 0x00006c00ff0477ac */ /* 0x000eec0008000800 */
[----:B------:R-:W4:Y:S01]  /*0030*/  S2UR UR32, SR_CgaCtaId ;  /* 0x00000000002079c3 */ /* 0x000f220000008800 */
[----:B------:R-:W2:Y:S01]  /*0040*/  S2R R0, SR_TID.Z ;  /* 0x0000000000007919 */ /* 0x000ea20000002300 */
[----:B------:R-:W2:Y:S01]  /*0050*/  LDCU UR5, c[0x0][0x364] ;  /* 0x00006c80ff0577ac */ /* 0x000ea20008000800 */
[----:B------:R-:W3:Y:S01]  /*0060*/  S2R R58, SR_TID.X ;  /* 0x00000000003a7919 */ /* 0x000ee20000002100 */
[----:B------:R-:W5:Y:S01]  /*0070*/  LDCU.U8 UR6, c[0x0][0x382] ;  /* 0x00007040ff0677ac */ /* 0x000f620008000000 */
[----:B------:R-:W-:Y:S01]  /*0080*/  UMOV UR14, 0x1 ;  /* 0x00000001000e7882 */ /* 0x000fe20000000000 */
[----:B----4-:R-:W-:-:S02]  /*0090*/  ULEA.HI UR15, UR32, UR32, URZ, 0x1 ;  /* 0x00000020200f7291 */ /* 0x010fc4000f8f08ff */
[----:B-----5:R-:W-:Y:S02]  /*00a0*/  ULOP3.LUT UR6, UR6, 0x1, URZ, 0xc0, !UPT ;  /* 0x0000000106067892 */ /* 0x020fe4000f8ec0ff */
[----:B------:R-:W-:Y:S02]  /*00b0*/  ULOP3.LUT UR15, UR15, 0xfffffffe, URZ, 0xc0, !UPT ;  /* 0xfffffffe0f0f7892 */ /* 0x000fe4000f8ec0ff */
[----:B------:R-:W-:Y:S02]  /*00c0*/  UISETP.NE.U32.AND UP6, UPT, UR6, 0x1, UPT ;  /* 0x000000010600788c */ /* 0x000fe4000bfc5070 */
[----:B------:R-:W-:Y:S01]  /*00d0*/  UIADD3 UR15, UPT, UPT, -UR15, UR32, URZ ;  /* 0x000000200f0f7290 */ /* 0x000fe2000fffe1ff */
[----:B--2---:R-:W-:Y:S01]  /*00e0*/  IMAD R3, R0, UR5, R3 ;  /* 0x0000000500037c24 */ /* 0x004fe2000f8e0203 */
[----:B------:R-:W2:Y:S03]  /*00f0*/  LDCU UR5, c[0x0][0x36c] ;  /* 0x00006d80ff0577ac */ /* 0x000ea60008000800 */
[----:B---3--:R-:W-:Y:S01]  /*0100*/  IMAD R76, R3, UR4, R58 ;  /* 0x00000004034c7c24 */ /* 0x008fe2000f8e023a */
[----:B------:R-:W3:Y:S04]  /*0110*/  LDCU.U8 UR4, c[0x0][0x381] ;  /* 0x00007020ff0477ac */ /* 0x000ee80008000000 */
[----:B------:R-:W-:Y:S01]  /*0120*/  SHF.R.U32.HI R76, RZ, 0x5, R76 ;  /* 0x00000005ff4c7819 */ /* 0x000fe2000001164c */
[----:B------:R-:W-:-:S05]  /*0130*/  USHF.L.U32 UR21, UR14, UR15, URZ ;  /* 0x0000000f0e157299 */ /* 0x000fca00080006ff */
[----:B------:R-:W4:Y:S01]  /*0140*/  SHFL.IDX PT, R76, R76, RZ, 0x1f ;  /* 0x00001fff4c4c7589 */ /* 0x000f2200000e0000 */
[----:B--2---:R-:W-:Y:S02]  /*0150*/  UISETP.EQ.U32.AND UP4, UPT, UR5, 0x1, UPT ;  /* 0x000000010500788c */ /* 0x004fe4000bf82070 */
[----:B---3--:R-:W-:-:S04]  /*0160*/  ULOP3.LUT UR4, UR4, 0x1, URZ, 0xc0, !UPT ;  /* 0x0000000104047892 */ /* 0x008fc8000f8ec0ff */
[----:B------:R-:W-:Y:S01]  /*0170*/  UISETP.NE.U32.AND UP5, UPT, UR4, 0x1, UPT ;  /* 0x000000010400788c */ /* 0x000fe2000bfa5070 */
[C---:B----4-:R-:W-:Y:S02]  /*0180*/  ISETP.NE.AND P1, PT, R76.reuse, 0x5, PT ;  /* 0x000000054c00780c */ /* 0x050fe40003f25270 */
[----:B------:R-:W-:-:S11]  /*0190*/  ISETP.NE.AND P0, PT, R76, RZ, PT ;  /* 0x000000ff4c00720c */ /* 0x000fd60003f05270 */
[----:B-1----:R-:W-:Y:S05]  /*01a0*/  @P1 BRA `(.L_x_0) ;  /* 0x0000000000501947 */ /* 0x002fea0003800000 */
[----:B------:R-:W1:Y:S02]  /*01b0*/  LDCU.64 UR4, c[0x0][0x348] ;  /* 0x00006900ff0477ac */ /* 0x000e640008000a00 */
[----:B-1----:R-:W-:Y:S02]  /*01c0*/  UIADD3 UR16, UP1, UPT, UR4, 0x40, URZ ;  /* 0x0000004004107890 */ /* 0x002fe4000ff3e0ff */
[----:B------:R-:W-:Y:S02]  /*01d0*/  UIADD3 UR12, UP0, UPT, UR4, 0xc0, URZ ;  /* 0x000000c0040c7890 */ /* 0x000fe4000ff1e0ff */
[----:B------:R-:W-:Y:S02]  /*01e0*/  UIADD3 UR10, UP3, UPT, UR4, 0x140, URZ ;  /* 0x00000140040a7890 */ /* 0x000fe4000ff7e0ff */
[----:B------:R-:W-:Y:S02]  /*01f0*/  UIADD3 UR8, UP2, UPT, UR4, 0x1c0, URZ ;  /* 0x000001c004087890 */ /* 0x000fe4000ff5e0ff */
[----:B------:R-:W-:-:S02]  /*0200*/  UIADD3.X UR17, UPT, UPT, URZ, UR5, URZ, UP1, !UPT ;  /* 0x00000005ff117290 */ /* 0x000fc40008ffe4ff */
[----:B------:R-:W-:Y:S02]  /*0210*/  UIADD3 UR6, UP1, UPT, UR4, 0x240, URZ ;  /* 0x0000024004067890 */ /* 0x000fe4000ff3e0ff */
[----:B------:R-:W-:Y:S02]  /*0220*/  UIADD3.X UR13, UPT, UPT, URZ, UR5, URZ, UP0, !UPT ;  /* 0x00000005ff0d7290 */ /* 0x000fe400087fe4ff */
[----:B------:R-:W-:Y:S02]  /*0230*/  UIADD3 UR4, UP0, UPT, UR4, 0x2c0, URZ ;  /* 0x000002c004047890 */ /* 0x000fe4000ff1e0ff */
[----:B------:R-:W-:Y:S01]  /*0240*/  UIADD3.X UR11, UPT, UPT, URZ, UR5, URZ, UP3, !UPT ;  /* 0x00000005ff0b7290 */ /* 0x000fe20009ffe4ff */
[----:B------:R1:W-:Y:S01]  /*0250*/  UTMACCTL.PF [UR16] ;  /* 0x00000000100079b9 */ /* 0x0003e20008040000 */
[----:B------:R-:W-:-:S03]  /*0260*/  UIADD3.X UR9, UPT, UPT, URZ, UR5, URZ, UP2, !UPT ;  /* 0x00000005ff097290 */ /* 0x000fc600097fe4ff */
[----:B------:R1:W-:Y:S01]  /*0270*/  UTMACCTL.PF [UR12] ;  /* 0x000000000c0079b9 */ /* 0x0003e20008040000 */
[----:B------:R-:W-:-:S03]  /*0280*/  UIADD3.X UR7, UPT, UPT, URZ, UR5, URZ, UP1, !UPT ;  /* 0x00000005ff077290 */ /* 0x000fc60008ffe4ff */
[----:B------:R1:W-:Y:S01]  /*0290*/  UTMACCTL.PF [UR10] ;  /* 0x000000000a0079b9 */ /* 0x0003e20008040000 */
[----:B------:R-:W-:Y:S01]  /*02a0*/  UIADD3.X UR5, UPT, UPT, URZ, UR5, URZ, UP0, !UPT ;  /* 0x00000005ff057290 */ /* 0x000fe200087fe4ff */
[----:B------:R1:W-:Y:S04]  /*02b0*/  UTMACCTL.PF [UR8] ;  /* 0x00000000080079b9 */ /* 0x0003e80008040000 */
[----:B------:R1:W-:Y:S04]  /*02c0*/  UTMACCTL.PF [UR6] ;  /* 0x00000000060079b9 */ /* 0x0003e80008040000 */
[----:B------:R1:W-:Y:S02]  /*02d0*/  UTMACCTL.PF [UR4] ;  /* 0x00000000040079b9 */ /* 0x0003e40008040000 */
[----:B-1----:R-:W-:Y:S01]  /*02e0*/  NOP ;  /* 0x0000000000007918 */ /* 0x002fe20000000000 */
.L_x_0:
[----:B------:R-:W-:Y:S05]  /*02f0*/  @P0 BRA `(.L_x_1) ;  /* 0x0000000000580947 */ /* 0x000fea0003800000 */
[----:B------:R-:W-:Y:S01]  /*0300*/  UMOV UR5, 0x400 ;  /* 0x0000040000057882 */ /* 0x000fe20000000000 */
[----:B------:R-:W-:Y:S01]  /*0310*/  UMOV UR6, 0x1 ;  /* 0x0000000100067882 */ /* 0x000fe20000000000 */
[----:B------:R-:W-:Y:S02]  /*0320*/  ULEA UR5, UR32, UR5, 0x18 ;  /* 0x0000000520057291 */ /* 0x000fe4000f8ec0ff */
[----:B------:R-:W-:-:S04]  /*0330*/  UIADD3 UR6, UPT, UPT, -UR6, 0x100000, URZ ;  /* 0x0010000006067890 */ /* 0x000fc8000fffe1ff */
[----:B------:R-:W-:Y:S02]  /*0340*/  USHF.L.U32 UR7, UR6, 0xb, URZ ;  /* 0x0000000b06077899 */ /* 0x000fe400080006ff */
[----:B------:R-:W-:Y:S01]  /*0350*/  USHF.L.U32 UR6, UR6, 0x1, URZ ;  /* 0x0000000106067899 */ /* 0x000fe200080006ff */
[----:B------:R-:W-:Y:S02]  /*0360*/  UMOV UR4, 0x2 ;  /* 0x0000000200047882 */ /* 0x000fe40000000000 */
[----:B------:R-:W-:-:S04]  /*0370*/  UIADD3 UR8, UPT, UPT, -UR4, 0x100000, URZ ;  /* 0x0010000004087890 */ /* 0x000fc8000fffe1ff */
[----:B------:R-:W-:Y:S02]  /*0380*/  USHF.L.U32 UR9, UR8, 0xb, URZ ;  /* 0x0000000b08097899 */ /* 0x000fe400080006ff */
[----:B------:R-:W-:Y:S01]  /*0390*/  USHF.L.U32 UR8, UR8, 0x1, URZ ;  /* 0x0000000108087899 */ /* 0x000fe200080006ff */
[----:B------:R-:W1:Y:S02]  /*03a0*/  FENCE.VIEW.ASYNC.S ;  /* 0x00000000000073c6 */ /* 0x000e640000000000 */
[----:B-1----:R1:W2:Y:S01]  /*03b0*/  SYNCS.EXCH.64 URZ, [UR5], UR6 ;  /* 0x0000000605ff75b2 */ /* 0x0022a20008000100 */
[----:B------:R1:W3:Y:S01]  /*03c0*/  SYNCS.EXCH.64 URZ, [UR5+0x8], UR6 ;  /* 0x0000080605ff75b2 */ /* 0x0002e20008000100 */
[----:B------:R1:W4:Y:S01]  /*03d0*/  SYNCS.EXCH.64 URZ, [UR5+0x10], UR6 ;  /* 0x0000100605ff75b2 */ /* 0x0003220008000100 */
[----:B------:R1:W1:Y:S01]  /*03e0*/  SYNCS.EXCH.64 URZ, [UR5+0x18], UR6 ;  /* 0x0000180605ff75b2 */ /* 0x0002620008000100 */
[----:B------:R1:W1:Y:S05]  /*03f0*/  SYNCS.EXCH.64 URZ, [UR5+0x20], UR6 ;  /* 0x0000200605ff75b2 */ /* 0x00026a0008000100 */
[----:B------:R1:W1:Y:S01]  /*0400*/  SYNCS.EXCH.64 URZ, [UR5+0x28], UR8 ;  /* 0x0000280805ff75b2 */ /* 0x0002620008000100 */
[----:B------:R1:W1:Y:S01]  /*0410*/  SYNCS.EXCH.64 URZ, [UR5+0x30], UR8 ;  /* 0x0000300805ff75b2 */ /* 0x0002620008000100 */
[----:B------:R1:W1:Y:S01]  /*0420*/  SYNCS.EXCH.64 URZ, [UR5+0x38], UR8 ;  /* 0x0000380805ff75b2 */ /* 0x0002620008000100 */
[----:B------:R1:W1:Y:S01]  /*0430*/  SYNCS.EXCH.64 URZ, [UR5+0x40], UR8 ;  /* 0x0000400805ff75b2 */ /* 0x0002620008000100 */
[----:B------:R1:W1:Y:S01]  /*0440*/  SYNCS.EXCH.64 URZ, [UR5+0x48], UR8 ;  /* 0x0000480805ff75b2 */ /* 0x0002620008000100 */
[----:B------:R-:W-:Y:S01]  /*0450*/  NOP ;  /* 0x0000000000007918 */ /* 0x000fe20000000000 */
.L_x_1:
[----:B------:R-:W-:Y:S01]  /*0460*/  NOP ;  /* 0x0000000000007918 */ /* 0x000fe20000000000 */
[----:B------:R-:W-:Y:S05]  /*0470*/  BRA.U !UP4, `(.L_x_2) ;  /* 0x000000010c087547 */ /* 0x000fea000b800000 */
[----:B-1234-:R-:W-:Y:S01]  /*0480*/  UCGABAR_ARV ;  /* 0x00000000000079c7 */ /* 0x01efe20008000000 */
[----:B------:R-:W-:Y:S05]  /*0490*/  BRA `(.L_x_3) ;  /* 0x0000000000047947 */ /* 0x000fea0003800000 */
.L_x_2:
[----:B-1234-:R-:W-:Y:S01]  /*04a0*/  NOP ;  /* 0x0000000000007918 */ /* 0x01efe20000000000 */
.L_x_3:
[----:B------:R-:W-:Y:S05]  /*04b0*/  BRA.U !UP4, `(.L_x_4) ;  /* 0x000000010c0c7547 */ /* 0x000fea000b800000 */
[----:B------:R-:W-:Y:S01]  /*04c0*/  UCGABAR_WAIT ;  /* 0x0000000000007dc7 */ /* 0x000fe20008000000 */
[----:B------:R-:W-:Y:S01]  /*04d0*/  CCTL.IVALL ;  /* 0x00000000ff00798f */ /* 0x000fe20002000000 */
[----:B------:R-:W-:Y:S05]  /*04e0*/  BRA `(.L_x_5) ;  /* 0x0000000000047947 */ /* 0x000fea0003800000 */
.L_x_4:
[----:B------:R-:W-:Y:S06]  /*04f0*/  BAR.SYNC.DEFER_BLOCKING 0x0 ;  /* 0x0000000000007b1d */ /* 0x000fec0000010000 */
.L_x_5:
[----:B------:R-:W-:Y:S05]  /*0500*/  @P0 BRA `(.L_x_6) ;  /* 0x0000000000400947 */ /* 0x000fea0003800000 */
[----:B------:R-:W-:Y:S01]  /*0510*/  UMOV UR6, 0x400 ;  /* 0x0000040000067882 */ /* 0x000fe20000000000 */
[----:B------:R-:W-:Y:S01]  /*0520*/  UMOV UR5, 0x1 ;  /* 0x0000000100057882 */ /* 0x000fe20000000000 */
[----:B------:R-:W-:Y:S01]  /*0530*/  UMOV UR4, 0x4 ;  /* 0x0000000400047882 */ /* 0x000fe20000000000 */
[----:B------:R-:W-:Y:S02]  /*0540*/  ULEA UR6, UR32, UR6, 0x18 ;  /* 0x0000000620067291 */ /* 0x000fe4000f8ec0ff */
[----:B------:R-:W-:-:S04]  /*0550*/  UIADD3 UR8, UPT, UPT, -UR5, 0x100000, URZ ;  /* 0x0010000005087890 */ /* 0x000fc8000fffe1ff */
[----:B------:R-:W-:Y:S02]  /*0560*/  USHF.L.U32 UR9, UR8, 0xb, URZ ;  /* 0x0000000b08097899 */ /* 0x000fe400080006ff */
[----:B------:R-:W-:Y:S02]  /*0570*/  USHF.L.U32 UR8, UR8, 0x1, URZ ;  /* 0x0000000108087899 */ /* 0x000fe400080006ff */
[----:B------:R-:W-:-:S04]  /*0580*/  UIADD3 UR4, UPT, UPT, -UR4, 0x100000, URZ ;  /* 0x0010000004047890 */ /* 0x000fc8000fffe1ff */
[----:B------:R-:W-:Y:S02]  /*0590*/  USHF.L.U32 UR5, UR4, 0xb, URZ ;  /* 0x0000000b04057899 */ /* 0x000fe400080006ff */
[----:B------:R-:W-:Y:S01]  /*05a0*/  USHF.L.U32 UR4, UR4, 0x1, URZ ;  /* 0x0000000104047899 */ /* 0x000fe200080006ff */
[----:B------:R-:W1:Y:S03]  /*05b0*/  FENCE.VIEW.ASYNC.S ;  /* 0x00000000000073c6 */ /* 0x000e660000000000 */
[----:B-1----:R1:W2:Y:S01]  /*05c0*/  SYNCS.EXCH.64 URZ, [UR6+0x50], UR8 ;  /* 0x0000500806ff75b2 */ /* 0x0022a20008000100 */
[----:B------:R1:W3:Y:S07]  /*05d0*/  SYNCS.EXCH.64 URZ, [UR6+0x58], UR8 ;  /* 0x0000580806ff75b2 */ /* 0x0002ee0008000100 */
[----:B------:R1:W4:Y:S01]  /*05e0*/  SYNCS.EXCH.64 URZ, [UR6+0x60], UR4 ;  /* 0x0000600406ff75b2 */ /* 0x0003220008000100 */
[----:B------:R1:W1:Y:S01]  /*05f0*/  SYNCS.EXCH.64 URZ, [UR6+0x68], UR4 ;  /* 0x0000680406ff75b2 */ /* 0x0002620008000100 */
[----:B------:R-:W-:Y:S01]  /*0600*/  NOP ;  /* 0x0000000000007918 */ /* 0x000fe20000000000 */
.L_x_6:
[----:B------:R-:W-:Y:S01]  /*0610*/  NOP ;  /* 0x0000000000007918 */ /* 0x000fe20000000000 */
[----:B------:R-:W-:Y:S05]  /*0620*/  BRA.U !UP4, `(.L_x_7) ;  /* 0x000000010c087547 */ /* 0x000fea000b800000 */
[----:B-1234-:R-:W-:Y:S01]  /*0630*/  UCGABAR_ARV ;  /* 0x00000000000079c7 */ /* 0x01efe20008000000 */
[----:B------:R-:W-:Y:S05]  /*0640*/  BRA `(.L_x_8) ;  /* 0x0000000000047947 */ /* 0x000fea0003800000 */
.L_x_7:
[----:B-1234-:R-:W-:Y:S01]  /*0650*/  NOP ;  /* 0x0000000000007918 */ /* 0x01efe20000000000 */
.L_x_8:
[----:B------:R-:W-:Y:S05]  /*0660*/  BRA.U !UP4, `(.L_x_9) ;  /* 0x000000010c0c7547 */ /* 0x000fea000b800000 */
[----:B------:R-:W-:Y:S01]  /*0670*/  UCGABAR_WAIT ;  /* 0x0000000000007dc7 */ /* 0x000fe20008000000 */
[----:B------:R-:W-:Y:S01]  /*0680*/  CCTL.IVALL ;  /* 0x00000000ff00798f */ /* 0x000fe20002000000 */
[----:B------:R-:W-:Y:S05]  /*0690*/  BRA `(.L_x_10) ;  /* 0x0000000000047947 */ /* 0x000fea0003800000 */
.L_x_9:
[----:B------:R-:W-:Y:S06]  /*06a0*/  BAR.SYNC.DEFER_BLOCKING 0x0 ;  /* 0x0000000000007b1d */ /* 0x000fec0000010000 */
.L_x_10:
        /* <DEDUP_REMOVED lines=17> */
.L_x_11:
[----:B------:R-:W-:Y:S01]  /*07c0*/  NOP ;  /* 0x0000000000007918 */ /* 0x000fe20000000000 */
[----:B-1234-:R-:W-:Y:S06]  /*07d0*/  BAR.SYNC.DEFER_BLOCKING 0x0 ;  /* 0x0000000000007b1d */ /* 0x01efec0000010000 */
[----:B------:R-:W-:Y:S05]  /*07e0*/  BRA.U !UP4, `(.L_x_12) ;  /* 0x000000010c087547 */ /* 0x000fea000b800000 */
[----:B------:R-:W-:Y:S01]  /*07f0*/  UCGABAR_ARV ;  /* 0x00000000000079c7 */ /* 0x000fe20008000000 */
[----:B------:R-:W-:Y:S05]  /*0800*/  BRA `(.L_x_13) ;  /* 0x0000000000047947 */ /* 0x000fea0003800000 */
.L_x_12:
[----:B------:R-:W-:Y:S01]  /*0810*/  NOP ;  /* 0x0000000000007918 */ /* 0x000fe20000000000 */
.L_x_13:
[----:B------:R-:W-:Y:S05]  /*0820*/  BRA.U !UP4, `(.L_x_14) ;  /* 0x000000010c0c7547 */ /* 0x000fea000b800000 */
[----:B------:R-:W-:Y:S01]  /*0830*/  UCGABAR_WAIT ;  /* 0x0000000000007dc7 */ /* 0x000fe20008000000 */
[----:B------:R-:W-:Y:S01]  /*0840*/  CCTL.IVALL ;  /* 0x00000000ff00798f */ /* 0x000fe20002000000 */
[----:B------:R-:W-:Y:S05]  /*0850*/  BRA `(.L_x_15) ;  /* 0x0000000000047947 */ /* 0x000fea0003800000 */
.L_x_14:
[----:B------:R-:W-:Y:S06]  /*0860*/  BAR.SYNC.DEFER_BLOCKING 0x0 ;  /* 0x0000000000007b1d */ /* 0x000fec0000010000 */
.L_x_15:
[----:B------:R-:W-:Y:S01]  /*0870*/  ISETP.NE.AND P0, PT, R76, 0x6, PT ;  /* 0x000000064c00780c */ /* 0x000fe20003f05270 */
[----:B------:R-:W1:-:S12]  /*0880*/  LDCU.64 UR22, c[0x0][0x358] ;  /* 0x00006b00ff1677ac */ /* 0x000e580008000a00 */
[----:B------:R-:W-:Y:S05]  /*0890*/  @P0 BRA `(.L_x_16) ;  /* 0x0000000800a80947 */ /* 0x000fea0003800000 */
[----:B------:R-:W-:Y:S01]  /*08a0*/  LOP3.LUT R0, R58, 0x1f, RZ, 0xc0, !PT ;  /* 0x0000001f3a007812 */ /* 0x000fe200078ec0ff */
[----:B------:R-:W-:Y:S01]  /*08b0*/  IMAD.MOV.U32 R18, RZ, RZ, 0x7fffffff ;  /* 0x7fffffffff127424 */ /* 0x000fe200078e00ff */
[----:B------:R-:W2:Y:S01]  /*08c0*/  S2UR UR9, SR_CTAID.Z ;  /* 0x00000000000979c3 */ /* 0x000ea20000002700 */
[----:B------:R-:W2:Y:S01]  /*08d0*/  LDCU.64 UR6, c[0x0][0x760] ;  /* 0x0000ec00ff0677ac */ /* 0x000ea20008000a00 */
[C---:B------:R-:W-:Y:S01]  /*08e0*/  ISETP.GT.U32.AND P0, PT, R0.reuse, 0x7, PT ;  /* 0x000000070000780c */ /* 0x040fe20003f04070 */
[----:B------:R-:W3:Y:S01]  /*08f0*/  LDCU.U8 UR8, c[0x0][0x768] ;  /* 0x0000ed00ff0877ac */ /* 0x000ee20008000000 */
[----:B------:R-:W4:Y:S01]  /*0900*/  LDCU.U8 UR10, c[0x0][0x769] ;  /* 0x0000ed20ff0a77ac */ /* 0x000f220008000000 */
[----:B------:R-:W5:Y:S10]  /*0910*/  LDCU UR24, c[0x0][0x770] ;  /* 0x0000ee00ff1877ac */ /* 0x000f740008000800 */
[----:B------:R-:W1:Y:S02]  /*0920*/  @!P0 LDC.64 R2, c[0x0][0x748] ;  /* 0x0001d200ff028b82 */ /* 0x000e640000000a00 */
[----:B-1----:R-:W-:-:S05]  /*0930*/  @!P0 IMAD.WIDE.U32 R2, R0, 0x4, R2 ;  /* 0x0000000400028825 */ /* 0x002fca00078e0002 */
[----:B------:R-:W5:Y:S01]  /*0940*/  @!P0 LDG.E R18, desc[UR22][R2.64] ;  /* 0x0000001602128981 */ /* 0x000f62000c1e1900 */
[----:B--2---:R-:W-:Y:S01]  /*0950*/  UIMAD.WIDE.U32 UR4, UR9, UR7, URZ ;  /* 0x00000007090472a5 */ /* 0x004fe2000f8e00ff */
[----:B------:R-:W1:Y:S01]  /*0960*/  S2UR UR16, SR_CTAID.X ;  /* 0x00000000001079c3 */ /* 0x000e620000002500 */
[----:B------:R-:W-:Y:S01]  /*0970*/  UISETP.GT.U32.AND UP0, UPT, UR9, 0x1ff, UPT ;  /* 0x000001ff0900788c */ /* 0x000fe2000bf04070 */
[----:B------:R-:W-:Y:S02]  /*0980*/  HFMA2 R0, -RZ, RZ, 0, 5.9604644775390625e-08 ;  /* 0x00000001ff007431 */ /* 0x000fe400000001ff */
[----:B------:R-:W-:Y:S02]  /*0990*/  IMAD.MOV.U32 R10, RZ, RZ, RZ ;  /* 0x000000ffff0a7224 */ /* 0x000fe400078e00ff */
[----:B------:R-:W-:Y:S02]  /*09a0*/  UMOV UR11, UR5 ;  /* 0x00000005000b7c82 */ /* 0x000fe40008000000 */
[----:B------:R-:W-:-:S02]  /*09b0*/  UIADD3 UR7, UPT, UPT, -UR11, UR9, URZ ;  /* 0x000000090b077290 */ /* 0x000fc4000fffe1ff */
[----:B------:R-:W2:Y:S02]  /*09c0*/  LDCU.64 UR4, c[0x0][0x778] ;  /* 0x0000ef00ff0477ac */ /* 0x000ea40008000a00 */
[----:B---3--:R-:W-:-:S04]  /*09d0*/  USHF.R.U32.HI UR7, URZ, UR8, UR7 ;  /* 0x00000008ff077299 */ /* 0x008fc80008011607 */
[----:B------:R-:W-:-:S04]  /*09e0*/  UIADD3 UR11, UPT, UPT, UR11, UR7, URZ ;  /* 0x000000070b0b7290 */ /* 0x000fc8000fffe0ff */
[----:B----4-:R-:W-:Y:S02]  /*09f0*/  USHF.R.U32.HI UR11, URZ, UR10, UR11 ;  /* 0x0000000aff0b7299 */ /* 0x010fe4000801160b */
[----:B-1----:R-:W-:Y:S02]  /*0a00*/  ULOP3.LUT UR16, UR16, 0x1, URZ, 0xc0, !UPT ;  /* 0x0000000110107892 */ /* 0x002fe4000f8ec0ff */
[----:B------:R-:W-:Y:S01]  /*0a10*/  UIADD3 UR11, UPT, UPT, -UR11, URZ, URZ ;  /* 0x000000ff0b0b7290 */ /* 0x000fe2000fffe1ff */
[----:B------:R-:W1:Y:S03]  /*0a20*/  LDCU.U8 UR7, c[0x0][0x780] ;  /* 0x0000f000ff0777ac */ /* 0x000e660008000000 */
[----:B------:R-:W-:-:S04]  /*0a30*/  UIMAD UR6, UR11, UR6, UR9 ;  /* 0x000000060b0672a4 */ /* 0x000fc8000f8e0209 */
[----:B--2---:R-:W-:-:S03]  /*0a40*/  UIMAD.WIDE.U32 UR12, UR6, UR5, URZ ;  /* 0x00000005060c72a5 */ /* 0x004fc6000f8e00ff */
[----:B------:R-:W2:Y:S04]  /*0a50*/  LDCU.U8 UR11, c[0x0][0x781] ;  /* 0x0000f020ff0b77ac */ /* 0x000ea80008000000 */
[----:B------:R-:W-:Y:S02]  /*0a60*/  UMOV UR5, UR13 ;  /* 0x0000000d00057c82 */ /* 0x000fe40008000000 */
[----:B------:R-:W-:Y:S02]  /*0a70*/  UIADD3 UR18, UPT, UPT, UR6, -UR5, URZ ;  /* 0x8000000506127290 */ /* 0x000fe4000fffe0ff */
[----:B------:R-:W3:Y:S02]  /*0a80*/  LDCU.U8 UR13, c[0x0][0x774] ;  /* 0x0000ee80ff0d77ac */ /* 0x000ee40008000000 */
[----:B-1----:R-:W-:Y:S01]  /*0a90*/  USHF.R.U32.HI UR18, URZ, UR7, UR18 ;  /* 0x00000007ff127299 */ /* 0x002fe20008011612 */
[----:B------:R-:W1:Y:S03]  /*0aa0*/  LDCU.U8 UR12, c[0x0][0x775] ;  /* 0x0000eea0ff0c77ac */ /* 0x000e660008000000 */
[----:B------:R-:W-:Y:S01]  /*0ab0*/  UIADD3 UR18, UPT, UPT, UR5, UR18, URZ ;  /* 0x0000001205127290 */ /* 0x000fe2000fffe0ff */
[----:B------:R-:W4:Y:S03]  /*0ac0*/  LDCU UR5, c[0x0][0x76c] ;  /* 0x0000ed80ff0577ac */ /* 0x000f260008000800 */
[----:B--2---:R-:W-:-:S04]  /*0ad0*/  USHF.R.U32.HI UR18, URZ, UR11, UR18 ;  /* 0x0000000bff127299 */ /* 0x004fc80008011612 */
[----:B-----5:R-:W-:-:S07]  /*0ae0*/  UIMAD.WIDE.U32 UR24, UR18, UR24, URZ ;  /* 0x00000018121872a5 */ /* 0x020fce000f8e00ff */
[----:B------:R-:W-:Y:S02]  /*0af0*/  UMOV UR19, UR25 ;  /* 0x0000001900137c82 */ /* 0x000fe40008000000 */
[----:B------:R-:W-:-:S04]  /*0b00*/  UIADD3 UR17, UPT, UPT, UR18, -UR19, URZ ;  /* 0x8000001312117290 */ /* 0x000fc8000fffe0ff */
[----:B---3--:R-:W-:-:S04]  /*0b10*/  USHF.R.U32.HI UR17, URZ, UR13, UR17 ;  /* 0x0000000dff117299 */ /* 0x008fc80008011611 */
[----:B------:R-:W-:-:S04]  /*0b20*/  UIADD3 UR17, UPT, UPT, UR19, UR17, URZ ;  /* 0x0000001113117290 */ /* 0x000fc8000fffe0ff */
[----:B-1----:R-:W-:-:S04]  /*0b30*/  USHF.R.U32.HI UR17, URZ, UR12, UR17 ;  /* 0x0000000cff117299 */ /* 0x002fc80008011611 */
[----:B------:R-:W-:-:S04]  /*0b40*/  UIADD3 UR17, UPT, UPT, -UR17, URZ, URZ ;  /* 0x000000ff11117290 */ /* 0x000fc8000fffe1ff */
[----:B----4-:R-:W-:Y:S02]  /*0b50*/  UIMAD UR5, UR17, UR5, UR18 ;  /* 0x00000005110572a4 */ /* 0x010fe4000f8e0212 */
[----:B------:R-:W-:Y:S02]  /*0b60*/  UIADD3 UR18, UPT, UPT, -UR18, URZ, URZ ;  /* 0x000000ff12127290 */ /* 0x000fe4000fffe1ff */
[----:B------:R-:W-:Y:S02]  /*0b70*/  UIADD3 UR5, UPT, UPT, UR5, UR5, URZ ;  /* 0x0000000505057290 */ /* 0x000fe4000fffe0ff */
[----:B------:R-:W-:Y:S02]  /*0b80*/  UIMAD UR4, UR18, UR4, UR6 ;  /* 0x00000004120472a4 */ /* 0x000fe4000f8e0206 */
[----:B------:R-:W-:-:S04]  /*0b90*/  ULOP3.LUT UR5, UR5, UR16, URZ, 0xfc, !UPT ;  /* 0x0000001005057292 */ /* 0x000fc8000f8efcff */
[----:B------:R-:W-:Y:S02]  /*0ba0*/  MOV R5, UR4 ;  /* 0x0000000400057c02 */ /* 0x000fe40008000f00 */
[----:B------:R-:W-:Y:S01]  /*0bb0*/  IMAD.U32 R4, RZ, RZ, UR5 ;  /* 0x00000005ff047e24 */ /* 0x000fe2000f8e00ff */
[----:B------:R1:W2:Y:S01]  /*0bc0*/  SHFL.IDX PT, R2, R18, 0x7, 0x1f ;  /* 0x00e01f0012027f89 */ /* 0x0002a200000e0000 */
[----:B------:R-:W-:Y:S05]  /*0bd0*/  BRA.U UP0, `(.L_x_17) ;  /* 0x0000000500647547 */ /* 0x000fea000b800000 */
[----:B------:R-:W3:Y:S01]  /*0be0*/  LDC R0, c[0x0][0x374] ;  /* 0x0000dd00ff007b82 */ /* 0x000ee20000000800 */
[----:B--2---:R-:W-:Y:S01]  /*0bf0*/  SHF.R.S32.HI R17, RZ, 0x1f, R2 ;  /* 0x0000001fff117819 */ /* 0x004fe20000011402 */
[----:B------:R-:W-:Y:S02]  /*0c00*/  IMAD.U32 R19, RZ, RZ, UR9 ;  /* 0x00000009ff137e24 */ /* 0x000fe4000f8e00ff */
[----:B------:R-:W-:Y:S01]  /*0c10*/  IMAD.MOV.U32 R6, RZ, RZ, -0x1 ;  /* 0xffffffffff067424 */ /* 0x000fe200078e00ff */
[----:B------:R-:W-:Y:S01]  /*0c20*/  LEA.HI R17, R17, R2, RZ, 0x7 ;  /* 0x0000000211117211 */ /* 0x000fe200078f38ff */
[----:B------:R-:W-:Y:S02]  /*0c30*/  IMAD.MOV.U32 R10, RZ, RZ, RZ ;  /* 0x000000ffff0a7224 */ /* 0x000fe400078e00ff */
[----:B------:R-:W3:Y:S01]  /*0c40*/  LDC R7, c[0x0][0x370] ;  /* 0x0000dc00ff077b82 */ /* 0x000ee20000000800 */
[----:B------:R-:W-:Y:S01]  /*0c50*/  LOP3.LUT R3, R17, 0xffffff80, RZ, 0xc0, !PT ;  /* 0xffffff8011037812 */ /* 0x000fe200078ec0ff */
[----:B------:R-:W-:-:S03]  /*0c60*/  IMAD.MOV.U32 R15, RZ, RZ, RZ ;  /* 0x000000ffff0f7224 */ /* 0x000fc600078e00ff */
[----:B------:R-:W-:-:S03]  /*0c70*/  ISETP.NE.AND P0, PT, R2, R3, PT ;  /* 0x000000030200720c */ /* 0x000fc60003f05270 */
[----:B------:R-:W2:Y:S01]  /*0c80*/  LDC R16, c[0x0][0x378] ;  /* 0x0000de00ff107b82 */ /* 0x000ea20000000800 */
[----:B------:R-:W-:-:S07]  /*0c90*/  ISETP.LT.AND P0, PT, R2, RZ, P0 ;  /* 0x000000ff0200720c */ /* 0x000fce0000701270 */
[----:B------:R-:W4:Y:S08]  /*0ca0*/  LDC R12, c[0x0][0x770] ;  /* 0x0001dc00ff0c7b82 */ /* 0x000f300000000800 */
[----:B------:R-:W1:Y:S01]  /*0cb0*/  LDC R11, c[0x0][0x76c] ;  /* 0x0001db00ff0b7b82 */ /* 0x000e620000000800 */
[----:B---3--:R-:W-:Y:S01]  /*0cc0*/  IMAD R7, R0, R7, RZ ;  /* 0x0000000700077224 */ /* 0x008fe200078e02ff */
[----:B------:R-:W-:-:S02]  /*0cd0*/  SHF.R.S32.HI R0, RZ, 0x7, R17 ;  /* 0x00000007ff007819 */ /* 0x000fc40000011411 */
[----:B------:R-:W-:-:S03]  /*0ce0*/  LEA.HI.SX32 R17, R17, 0xffffffff, 0x19 ;  /* 0xffffffff11117811 */ /* 0x000fc600078fcaff */
[----:B------:R-:W-:Y:S01]  /*0cf0*/  @!P0 IMAD.MOV R17, RZ, RZ, R0 ;  /* 0x000000ffff118224 */ /* 0x000fe200078e0200 */
[----:B------:R-:W3:Y:S01]  /*0d00*/  LDC.64 R8, c[0x0][0x760] ;  /* 0x0001d800ff087b82 */ /* 0x000ee20000000a00 */
[----:B--2---:R-:W-:Y:S02]  /*0d10*/  IMAD R16, R7, R16, RZ ;  /* 0x0000001007107224 */ /* 0x004fe400078e02ff */
[----:B------:R-:W-:-:S03]  /*0d20*/  IMAD.MOV.U32 R0, RZ, RZ, 0x1 ;  /* 0x00000001ff007424 */ /* 0x000fc600078e00ff */
[----:B------:R-:W-:Y:S02]  /*0d30*/  LEA.HI R16, R16, R16, RZ, 0x1 ;  /* 0x0000001010107211 */ /* 0x000fe400078f08ff */
[----:B------:R-:W2:Y:S02]  /*0d40*/  LDC.64 R2, c[0x0][0x778] ;  /* 0x0001de00ff027b82 */ /* 0x000ea40000000a00 */
[----:B----4-:R-:W-:-:S07]  /*0d50*/  SHF.R.S32.HI R16, RZ, 0x1, R16 ;  /* 0x00000001ff107819 */ /* 0x010fce0000011410 */
.L_x_22:
[----:B------:R-:W-:-:S13]  /*0d60*/  ISETP.GE.AND P0, PT, R4, R17, PT ;  /* 0x000000110400720c */ /* 0x000fda0003f06270 */
[----:B------:R-:W-:Y:S05]  /*0d70*/  @P0 BRA `(.L_x_18) ;  /* 0x0000000000940947 */ /* 0x000fea0003800000 */
[----:B------:R-:W-:-:S04]  /*0d80*/  SHF.L.U32 R7, R4, 0x7, RZ ;  /* 0x0000000704077819 */ /* 0x000fc800000006ff */
[----:B------:R-:W-:-:S13]  /*0d90*/  ISETP.GE.AND P0, PT, R7, R15, PT ;  /* 0x0000000f0700720c */ /* 0x000fda0003f06270 */
[----:B------:R-:W-:Y:S05]  /*0da0*/  @!P0 BRA `(.L_x_19) ;  /* 0x0000000000388947 */ /* 0x000fea0003800000 */
[----:B------:R-:W-:Y:S01]  /*0db0*/  VIADD R13, R6, 0x1 ;  /* 0x00000001060d7836 */ /* 0x000fe20000000000 */
[----:B------:R-:W-:-:S04]  /*0dc0*/  MOV R6, 0xffffffff ;  /* 0xffffffff00067802 */ /* 0x000fc80000000f00 */
[----:B------:R-:W-:-:S13]  /*0dd0*/  ISETP.GT.U32.AND P0, PT, R13, 0x1f, PT ;  /* 0x0000001f0d00780c */ /* 0x000fda0003f04070 */
[----:B------:R-:W-:Y:S05]  /*0de0*/  @P0 BRA `(.L_x_20) ;  /* 0x0000000000240947 */ /* 0x000fea0003800000 */
[----:B------:R-:W-:Y:S01]  /*0df0*/  ISETP.GT.AND P0, PT, R18, R7, PT ;  /* 0x000000071200720c */ /* 0x000fe20003f04270 */
[----:B------:R-:W-:-:S05]  /*0e00*/  IMAD.MOV.U32 R6, RZ, RZ, -0x1 ;  /* 0xffffffffff067424 */ /* 0x000fca00078e00ff */
[----:B------:R-:W-:-:S07]  /*0e10*/  SHF.L.U32 R6, R6, R13, RZ ;  /* 0x0000000d06067219 */ /* 0x000fce00000006ff */
[----:B------:R-:W-:-:S04]  /*0e20*/  VOTE.ANY R7, PT, P0 ;  /* 0x0000000000077806 */ /* 0x000fc800000e0100 */
[----:B------:R-:W-:-:S05]  /*0e30*/  LOP3.LUT P0, R7, R7, RZ, R6, 0xa0, !PT ;  /* 0x000000ff07077212 */ /* 0x000fca000780a006 */
[----:B------:R-:W-:-:S05]  /*0e40*/  VIADD R6, R7, 0xffffffff ;  /* 0xffffffff07067836 */ /* 0x000fca0000000000 */
[----:B------:R-:W-:-:S04]  /*0e50*/  LOP3.LUT R7, R7, R6, RZ, 0xc, !PT ;  /* 0x0000000607077212 */ /* 0x000fc800078e0cff */
[----:B------:R-:W4:Y:S02]  /*0e60*/  POPC R6, R7 ;  /* 0x0000000700067309 */ /* 0x000f240000000000 */
[----:B----4-:R-:W-:-:S07]  /*0e70*/  SEL R6, R6, 0xffffffff, P0 ;  /* 0xffffffff06067807 */ /* 0x010fce0000000000 */
.L_x_20:
[----:B------:R4:W3:Y:S02]  /*0e80*/  SHFL.IDX PT, R15, R18, R6, 0x1f ;  /* 0x00001f06120f7589 */ /* 0x0008e400000e0000 */
.L_x_19:
[----:B------:R-:W5:Y:S01]  /*0e90*/  S2R R13, SR_CgaCtaId ;  /* 0x00000000000d7919 */ /* 0x000f620000008800 */
[----:B------:R-:W-:Y:S01]  /*0ea0*/  MOV R14, 0x400 ;  /* 0x00000400000e7802 */ /* 0x000fe20000000f00 */
[----:B------:R-:W-:-:S03]  /*0eb0*/  IMAD.U32 R21, R0, -0x80000000, RZ ;  /* 0x8000000000157824 */ /* 0x000fc600078e00ff */
[----:B-----5:R-:W-:-:S05]  /*0ec0*/  LEA R13, R13, R14, 0x18 ;  /* 0x0000000e0d0d7211 */ /* 0x020fca00078ec0ff */
[----:B------:R-:W-:-:S04]  /*0ed0*/  IMAD R14, R10, 0x8, R13 ;  /* 0x000000080a0e7824 */ /* 0x000fc800078e020d */
[----:B------:R-:W5:Y:S02]  /*0ee0*/  SYNCS.PHASECHK.TRANS64.TRYWAIT P0, [R14+URZ+0x80], R21 ;  /* 0x000080150e0075a7 */ /* 0x000f6400080011ff */
[----:B-----5:R-:W-:Y:S05]  /*0ef0*/  @!P0 BRA `(.L_x_21) ;  /* 0x0000004000ac8947 */ /* 0x020fea0003800000 */
.L_x_70:
[----:B------:R-:W-:Y:S01]  /*0f00*/  ELECT P0, URZ, PT ;  /* 0x0000000000ff782f */ /* 0x000fe20003800000 */
[----:B------:R-:W-:-:S12]  /*0f10*/  IMAD.MOV.U32 R7, RZ, RZ, 0x1 ;  /* 0x00000001ff077424 */ /* 0x000fd800078e00ff */
[C---:B------:R-:W-:Y:S02]  /*0f20*/  @P0 IMAD R13, R10.reuse, 0x10, R13 ;  /* 0x000000100a0d0824 */ /* 0x040fe400078e020d */
[----:B------:R-:W-:-:S03]  /*0f30*/  VIADD R10, R10, 0x1 ;  /* 0x000000010a0a7836 */ /* 0x000fc60000000000 */
[----:B------:R4:W-:Y:S02]  /*0f40*/  @P0 STS.128 [R13+0x32410], R4 ;  /* 0x032410040d000388 */ /* 0x0009e40000000c00 */
[----:B------:R-:W-:Y:S01]  /*0f50*/  ISETP.NE.AND P0, PT, R10, 0x2, PT ;  /* 0x000000020a00780c */ /* 0x000fe20003f05270 */
[----:B------:R5:W-:Y:S06]  /*0f60*/  MEMBAR.ALL.CTA ;  /* 0x0000000000007992 */ /* 0x000bec0000008000 */
[----:B-----5:R-:W5:Y:S01]  /*0f70*/  FENCE.VIEW.ASYNC.S ;  /* 0x00000000000073c6 */ /* 0x020f620000000000 */
[----:B----4-:R-:W-:-:S02]  /*0f80*/  SEL R21, RZ, 0x1, P0 ;  /* 0x00000001ff157807 */ /* 0x010fc40000000000 */
[----:B------:R-:W-:Y:S02]  /*0f90*/  SEL R10, R10, RZ, P0 ;  /* 0x000000ff0a0a7207 */ /* 0x000fe40000000000 */
[----:B------:R-:W-:Y:S01]  /*0fa0*/  LOP3.LUT R0, R0, R21, RZ, 0x3c, !PT ;  /* 0x0000001500007212 */ /* 0x000fe200078e3cff */
[----:B-----5:R-:W-:Y:S06]  /*0fb0*/  BAR.SYNC.DEFER_BLOCKING 0x4, 0x20 ;  /* 0x0100800000007b1d */ /* 0x020fec0000010000 */
[----:B------:R4:W-:Y:S02]  /*0fc0*/  SYNCS.ARRIVE.TRANS64.ART0 RZ, [R14+URZ+0x70], R7 ;  /* 0x000070070eff79a7 */ /* 0x0009e400085000ff */
.L_x_18:
[----:B------:R-:W-:-:S04]  /*0fd0*/  IMAD.IADD R19, R16, 0x1, R19 ;  /* 0x0000000110137824 */ /* 0x000fc800078e0213 */
[C---:B---3--:R-:W-:Y:S01]  /*0fe0*/  IMAD.HI.U32 R5, R19.reuse, R9, RZ ;  /* 0x0000000913057227 */ /* 0x048fe200078e00ff */
[----:B------:R-:W-:-:S04]  /*0ff0*/  ISETP.GE.AND P0, PT, R19, 0x200, PT ;  /* 0x000002001300780c */ /* 0x000fc80003f06270 */
[----:B------:R-:W-:-:S04]  /*1000*/  IADD3 R4, PT, PT, R19, -R5, RZ ;  /* 0x8000000513047210 */ /* 0x000fc80007ffe0ff */
[----:B------:R-:W-:-:S05]  /*1010*/  SHF.R.U32.HI R4, RZ, UR8, R4 ;  /* 0x00000008ff047c19 */ /* 0x000fca0008011604 */
[----:B------:R-:W-:-:S05]  /*1020*/  IMAD.IADD R4, R5, 0x1, R4 ;  /* 0x0000000105047824 */ /* 0x000fca00078e0204 */
[----:B----4-:R-:W-:-:S04]  /*1030*/  SHF.R.U32.HI R14, RZ, UR10, R4 ;  /* 0x0000000aff0e7c19 */ /* 0x010fc80008011604 */
[----:B------:R-:W-:-:S05]  /*1040*/  IADD3 R14, PT, PT, -R14, RZ, RZ ;  /* 0x000000ff0e0e7210 */ /* 0x000fca0007ffe1ff */
[----:B------:R-:W-:-:S04]  /*1050*/  IMAD R14, R8, R14, R19 ;  /* 0x0000000e080e7224 */ /* 0x000fc800078e0213 */
[----:B--2---:R-:W-:-:S04]  /*1060*/  IMAD.HI.U32 R5, R14, R3, RZ ;  /* 0x000000030e057227 */ /* 0x004fc800078e00ff */
[----:B------:R-:W-:-:S05]  /*1070*/  IMAD.IADD R4, R14, 0x1, -R5 ;  /* 0x000000010e047824 */ /* 0x000fca00078e0a05 */
[----:B------:R-:W-:-:S04]  /*1080*/  SHF.R.U32.HI R4, RZ, UR7, R4 ;  /* 0x00000007ff047c19 */ /* 0x000fc80008011604 */
[----:B------:R-:W-:-:S04]  /*1090*/  IADD3 R5, PT, PT, R5, R4, RZ ;  /* 0x0000000405057210 */ /* 0x000fc80007ffe0ff */
[----:B------:R-:W-:-:S05]  /*10a0*/  SHF.R.U32.HI R5, RZ, UR11, R5 ;  /* 0x0000000bff057c19 */ /* 0x000fca0008011605 */
[----:B------:R-:W-:-:S04]  /*10b0*/  IMAD.HI.U32 R7, R5, R12, RZ ;  /* 0x0000000c05077227 */ /* 0x000fc800078e00ff */
[----:B------:R-:W-:-:S05]  /*10c0*/  IMAD.IADD R4, R5, 0x1, -R7 ;  /* 0x0000000105047824 */ /* 0x000fca00078e0a07 */
[----:B------:R-:W-:-:S04]  /*10d0*/  SHF.R.U32.HI R4, RZ, UR13, R4 ;  /* 0x0000000dff047c19 */ /* 0x000fc80008011604 */
[----:B------:R-:W-:-:S04]  /*10e0*/  IADD3 R4, PT, PT, R7, R4, RZ ;  /* 0x0000000407047210 */ /* 0x000fc80007ffe0ff */
[----:B------:R-:W-:-:S05]  /*10f0*/  SHF.R.U32.HI R4, RZ, UR12, R4 ;  /* 0x0000000cff047c19 */ /* 0x000fca0008011604 */
[----:B------:R-:W-:-:S04]  /*1100*/  IMAD.MOV R4, RZ, RZ, -R4 ;  /* 0x000000ffff047224 */ /* 0x000fc800078e0a04 */
[----:B-1----:R-:W-:Y:S01]  /*1110*/  IMAD R4, R11, R4, R5 ;  /* 0x000000040b047224 */ /* 0x002fe200078e0205 */
[----:B------:R-:W-:-:S03]  /*1120*/  IADD3 R5, PT, PT, -R5, RZ, RZ ;  /* 0x000000ff05057210 */ /* 0x000fc60007ffe1ff */
[----:B------:R-:W-:Y:S02]  /*1130*/  IMAD.IADD R4, R4, 0x1, R4 ;  /* 0x0000000104047824 */ /* 0x000fe400078e0204 */
[----:B------:R-:W-:-:S03]  /*1140*/  IMAD R5, R2, R5, R14 ;  /* 0x0000000502057224 */ /* 0x000fc600078e020e */
[----:B------:R-:W-:Y:S01]  /*1150*/  LOP3.LUT R4, R4, UR16, RZ, 0xfc, !PT ;  /* 0x0000001004047c12 */ /* 0x000fe2000f8efcff */
[----:B------:R-:W-:Y:S06]  /*1160*/  @!P0 BRA `(.L_x_22) ;  /* 0xfffffff800fc8947 */ /* 0x000fec000383ffff */
.L_x_17:
[----:B------:R-:W3:Y:S01]  /*1170*/  S2UR UR32, SR_CgaCtaId ;  /* 0x00000000002079c3 */ /* 0x000ee20000008800 */
[----:B------:R-:W-:Y:S01]  /*1180*/  UMOV UR4, 0x400 ;  /* 0x0000040000047882 */ /* 0x000fe20000000000 */
[----:B------:R-:W-:Y:S01]  /*1190*/  IMAD.U32 R6, R0, -0x80000000, RZ ;  /* 0x8000000000067824 */ /* 0x000fe200078e00ff */
[C---:B------:R-:W-:Y:S01]  /*11a0*/  ISETP.NE.AND P0, PT, R10.reuse, 0x1, PT ;  /* 0x000000010a00780c */ /* 0x040fe20003f05270 */
[----:B------:R-:W-:-:S05]  /*11b0*/  VIADD R3, R10, 0x2 ;  /* 0x000000020a037836 */ /* 0x000fca0000000000 */
[----:B------:R-:W-:Y:S01]  /*11c0*/  SEL R3, R3, 0x1, P0 ;  /* 0x0000000103037807 */ /* 0x000fe20000000000 */
[----:B---3--:R-:W-:-:S06]  /*11d0*/  ULEA UR4, UR32, UR4, 0x18 ;  /* 0x0000000420047291 */ /* 0x008fcc000f8ec0ff */
[----:B--2---:R-:W-:-:S04]  /*11e0*/  LEA R2, R10, UR4, 0x3 ;  /* 0x000000040a027c11 */ /* 0x004fc8000f8e18ff */
[----:B------:R-:W2:Y:S02]  /*11f0*/  SYNCS.PHASECHK.TRANS64.TRYWAIT P1, [R2+URZ+0x80], R6 ;  /* 0x00008006020075a7 */ /* 0x000ea400080211ff */
[----:B--2---:R-:W-:Y:S05]  /*1200*/  @!P1 BRA `(.L_x_23) ;  /* 0x0000004000009947 */ /* 0x004fea0003800000 */
.L_x_72:
[----:B------:R-:W-:Y:S02]  /*1210*/  ELECT P2, URZ, PT ;  /* 0x0000000000ff782f */ /* 0x000fe40003840000 */
[C---:B------:R-:W-:Y:S01]  /*1220*/  ISETP.NE.AND P0, PT, R3.reuse, 0x2, PT ;  /* 0x000000020300780c */ /* 0x040fe20003f05270 */
[----:B--2---:R-:W-:Y:S02]  /*1230*/  IMAD.MOV.U32 R7, RZ, RZ, RZ ;  /* 0x000000ffff077224 */ /* 0x004fe400078e00ff */
[----:B------:R-:W-:Y:S01]  /*1240*/  IMAD.MOV.U32 R11, RZ, RZ, 0x1 ;  /* 0x00000001ff0b7424 */ /* 0x000fe200078e00ff */
[----:B------:R-:W-:Y:S02]  /*1250*/  ISETP.EQ.XOR P1, PT, R10, 0x1, !P0 ;  /* 0x000000010a00780c */ /* 0x000fe40004722a70 */
[----:B------:R-:W-:Y:S02]  /*1260*/  SEL R3, R3, RZ, P0 ;  /* 0x000000ff03037207 */ /* 0x000fe40000000000 */
[----:B------:R-:W-:-:S02]  /*1270*/  SEL R9, RZ, 0x1, !P1 ;  /* 0x00000001ff097807 */ /* 0x000fc40004800000 */
[----:B------:R-:W-:Y:S02]  /*1280*/  LEA R3, R3, UR4, 0x3 ;  /* 0x0000000403037c11 */ /* 0x000fe4000f8e18ff */
[----:B------:R-:W-:Y:S01]  /*1290*/  @P2 LEA R10, R10, UR4, 0x4 ;  /* 0x000000040a0a2c11 */ /* 0x000fe2000f8e20ff */
[----:B------:R-:W-:Y:S01]  /*12a0*/  @P2 IMAD.MOV.U32 R6, RZ, RZ, -0x1 ;  /* 0xffffffffff062424 */ /* 0x000fe200078e00ff */
[----:B------:R-:W-:-:S04]  /*12b0*/  LOP3.LUT R9, R0, R9, RZ, 0x3c, !PT ;  /* 0x0000000900097212 */ /* 0x000fc800078e3cff */
[----:B------:R2:W-:Y:S01]  /*12c0*/  @P2 STS.128 [R10+0x32410], R4 ;  /* 0x032410040a002388 */ /* 0x0005e20000000c00 */
[----:B------:R-:W-:Y:S01]  /*12d0*/  IMAD.U32 R8, R9, -0x80000000, RZ ;  /* 0x8000000009087824 */ /* 0x000fe200078e00ff */
[----:B------:R3:W-:Y:S06]  /*12e0*/  MEMBAR.ALL.CTA ;  /* 0x0000000000007992 */ /* 0x0007ec0000008000 */
[----:B---3--:R-:W3:Y:S02]  /*12f0*/  FENCE.VIEW.ASYNC.S ;  /* 0x00000000000073c6 */ /* 0x008ee40000000000 */
[----:B---3--:R-:W-:Y:S06]  /*1300*/  BAR.SYNC.DEFER_BLOCKING 0x4, 0x20 ;  /* 0x0100800000007b1d */ /* 0x008fec0000010000 */
[----:B------:R2:W-:Y:S01]  /*1310*/  SYNCS.ARRIVE.TRANS64.ART0 RZ, [R2+URZ+0x70], R11 ;  /* 0x0000700b02ff79a7 */ /* 0x0005e200085000ff */
[----:B------:R-:W3:Y:S02]  /*1320*/  SYNCS.PHASECHK.TRANS64.TRYWAIT P0, [R3+URZ+0x80], R8 ;  /* 0x00008008030075a7 */ /* 0x000ee400080011ff */
[----:B--23--:R-:W-:Y:S05]  /*1330*/  @!P0 BRA `(.L_x_24) ;  /* 0x0000003c00cc8947 */ /* 0x00cfea0003800000 */
.L_x_16:
[----:B------:R-:W-:-:S13]  /*1340*/  ISETP.NE.AND P0, PT, R76, 0x5, PT ;  /* 0x000000054c00780c */ /* 0x000fda0003f05270 */
[----:B------:R-:W-:Y:S05]  /*1350*/  @P0 BRA `(.L_x_25) ;  /* 0x0000000800040947 */ /* 0x000fea0003800000 */
[----:B------:R-:W-:Y:S02]  /*1360*/  UMOV UR4, 0x400 ;  /* 0x0000040000047882 */ /* 0x000fe40000000000 */
[----:B------:R-:W-:-:S09]  /*1370*/  ULEA UR32, UR32, UR4, 0x18 ;  /* 0x0000000420207291 */ /* 0x000fd2000f8ec0ff */
[----:B------:R-:W3:Y:S02]  /*1380*/  SYNCS.PHASECHK.TRANS64.TRYWAIT P0, [UR32+0x70], RZ ;  /* 0x000070ffff0075a7 */ /* 0x000ee40008001120 */
[----:B---3--:R-:W-:Y:S05]  /*1390*/  @!P0 BRA `(.L_x_26) ;  /* 0x0000003c00cc8947 */ /* 0x008fea0003800000 */
.L_x_75:
[----:B------:R-:W4:Y:S01]  /*13a0*/  LDS.128 R4, [UR32+0x32410] ;  /* 0x03241020ff047984 */ /* 0x000f220008000c00 */
[----:B---3--:R-:W-:Y:S01]  /*13b0*/  HFMA2 R0, -RZ, RZ, 0, 5.9604644775390625e-08 ;  /* 0x00000001ff007431 */ /* 0x008fe200000001ff */
[----:B------:R-:W-:Y:S01]  /*13c0*/  UMOV UR36, 0x1 ;  /* 0x0000000100247882 */ /* 0x000fe20000000000 */
[----:B------:R-:W-:Y:S01]  /*13d0*/  UMOV UR35, URZ ;  /* 0x000000ff00237c82 */ /* 0x000fe20008000000 */
[----:B------:R3:W-:Y:S06]  /*13e0*/  MEMBAR.ALL.CTA ;  /* 0x0000000000007992 */ /* 0x0007ec0000008000 */
[----:B---3--:R-:W3:Y:S02]  /*13f0*/  FENCE.VIEW.ASYNC.S ;  /* 0x00000000000073c6 */ /* 0x008ee40000000000 */
[----:B---3--:R3:W-:Y:S01]  /*1400*/  SYNCS.ARRIVE.TRANS64.ART0 RZ, [UR32+0x80], R0 ;  /* 0x00008000ffff79a7 */ /* 0x0087e20008500020 */
[----:B----4-:R-:W-:-:S13]  /*1410*/  ISETP.NE.AND P0, PT, R7, 0x1, PT ;  /* 0x000000010700780c */ /* 0x010fda0003f05270 */
[----:B---3--:R-:W-:Y:S05]  /*1420*/  @P0 BRA `(.L_x_27) ;  /* 0x0000000400700947 */ /* 0x008fea0003800000 */
[----:B------:R-:W3:Y:S01]  /*1430*/  LDCU.64 UR4, c[0x0][0x348] ;  /* 0x00006900ff0477ac */ /* 0x000ee20008000a00 */
[----:B------:R-:W-:Y:S01]  /*1440*/  R2UR UR20, R4 ;  /* 0x00000000041472ca */ /* 0x000fe200000e0000 */
[----:B------:R-:W-:Y:S01]  /*1450*/  IMAD.MOV.U32 R8, RZ, RZ, 0x1 ;  /* 0x00000001ff087424 */ /* 0x000fe200078e00ff */
[----:B------:R-:W-:Y:S01]  /*1460*/  R2UR UR12, R5 ;  /* 0x00000000050c72ca */ /* 0x000fe200000e0000 */
[----:B------:R-:W-:Y:S01]  /*1470*/  IMAD.MOV.U32 R2, RZ, RZ, RZ ;  /* 0x000000ffff027224 */ /* 0x000fe200078e00ff */
[----:B------:R-:W-:Y:S01]  /*1480*/  R2UR UR28, R6 ;  /* 0x00000000061c72ca */ /* 0x000fe200000e0000 */
[----:B------:R-:W-:Y:S01]  /*1490*/  UIADD3 UR34, UPT, UPT, UR15, UR15, URZ ;  /* 0x0000000f0f227290 */ /* 0x000fe2000fffe0ff */
[----:B------:R-:W-:Y:S01]  /*14a0*/  UMOV UR36, 0x1 ;  /* 0x0000000100247882 */ /* 0x000fe20000000000 */
[----:B------:R-:W-:Y:S01]  /*14b0*/  UMOV UR35, URZ ;  /* 0x000000ff00237c82 */ /* 0x000fe20008000000 */
[----:B------:R-:W-:Y:S01]  /*14c0*/  UMOV UR18, URZ ;  /* 0x000000ff00127c82 */ /* 0x000fe20008000000 */
[----:B------:R-:W-:Y:S01]  /*14d0*/  UMOV UR10, URZ ;  /* 0x000000ff000a7c82 */ /* 0x000fe20008000000 */
[----:B---3--:R-:W-:-:S02]  /*14e0*/  UIADD3 UR44, UP3, UPT, UR4, 0x40, URZ ;  /* 0x00000040042c7890 */ /* 0x008fc4000ff7e0ff */
[----:B------:R-:W-:Y:S02]  /*14f0*/  UIADD3 UR42, UP2, UPT, UR4, 0xc0, URZ ;  /* 0x000000c0042a7890 */ /* 0x000fe4000ff5e0ff */
[----:B------:R-:W-:Y:S02]  /*1500*/  UIADD3 UR40, UP1, UPT, UR4, 0x140, URZ ;  /* 0x0000014004287890 */ /* 0x000fe4000ff3e0ff */
[----:B------:R-:W-:Y:S02]  /*1510*/  UIADD3 UR38, UP0, UPT, UR4, 0x1c0, URZ ;  /* 0x000001c004267890 */ /* 0x000fe4000ff1e0ff */
[----:B------:R-:W-:Y:S02]  /*1520*/  UIADD3.X UR45, UPT, UPT, URZ, UR5, URZ, UP3, !UPT ;  /* 0x00000005ff2d7290 */ /* 0x000fe40009ffe4ff */
[----:B------:R-:W-:Y:S02]  /*1530*/  UIADD3.X UR43, UPT, UPT, URZ, UR5, URZ, UP2, !UPT ;  /* 0x00000005ff2b7290 */ /* 0x000fe400097fe4ff */
[----:B------:R-:W-:-:S02]  /*1540*/  UIADD3.X UR41, UPT, UPT, URZ, UR5, URZ, UP1, !UPT ;  /* 0x00000005ff297290 */ /* 0x000fc40008ffe4ff */
[----:B------:R-:W-:-:S12]  /*1550*/  UIADD3.X UR39, UPT, UPT, URZ, UR5, URZ, UP0, !UPT ;  /* 0x00000005ff277290 */ /* 0x000fd800087fe4ff */
.L_x_32:
[----:B------:R-:W-:Y:S01]  /*1560*/  USHF.L.U32 UR4, UR36, 0x1f, URZ ;  /* 0x0000001f24047899 */ /* 0x000fe200080006ff */
[----:B------:R-:W-:Y:S01]  /*1570*/  HFMA2 R4, -RZ, RZ, 0, -0.00048828125 ;  /* 0x00009000ff047431 */ /* 0x000fe200000001ff */
[----:B------:R-:W-:Y:S02]  /*1580*/  ULEA UR5, UR35, UR32, 0x3 ;  /* 0x0000002023057291 */ /* 0x000fe4000f8e18ff */
[----:B------:R-:W-:Y:S02]  /*1590*/  ULEA UR27, UR12, UR15, 0x1 ;  /* 0x0000000f0c1b7291 */ /* 0x000fe4000f8e08ff */
[----:B--2---:R-:W-:Y:S01]  /*15a0*/  MOV R3, UR4 ;  /* 0x0000000400037c02 */ /* 0x004fe20008000f00 */
[----:B------:R-:W-:Y:S02]  /*15b0*/  USHF.L.U32 UR7, UR20, 0x7, URZ ;  /* 0x0000000714077899 */ /* 0x000fe400080006ff */
[----:B------:R-:W-:Y:S02]  /*15c0*/  USHF.L.U32 UR27, UR27, 0x6, URZ ;  /* 0x000000061b1b7899 */ /* 0x000fe400080006ff */
[----:B------:R2:W3:Y:S01]  /*15d0*/  SYNCS.PHASECHK.TRANS64.TRYWAIT P2, [UR5+0x28], R3 ;  /* 0x00002803ff0075a7 */ /* 0x0004e20008041105 */
[----:B------:R-:W-:-:S09]  /*15e0*/  UMOV UR33, URZ ;  /* 0x000000ff00217c82 */ /* 0x000fd20008000000 */
.L_x_30:
[----:B----4-:R-:W-:Y:S02]  /*15f0*/  USHF.L.U32 UR4, UR35, 0xf, URZ ;  /* 0x0000000f23047899 */ /* 0x010fe400080006ff */
[----:B------:R-:W-:Y:S02]  /*1600*/  UIADD3 UR9, UPT, UPT, UR35, 0x1, URZ ;  /* 0x0000000123097890 */ /* 0x000fe4000fffe0ff */
[----:B------:R-:W-:Y:S02]  /*1610*/  USHF.L.U32 UR6, UR33, 0x8, URZ ;  /* 0x0000000821067899 */ /* 0x000fe400080006ff */
[----:B------:R-:W-:Y:S02]  /*1620*/  ULEA UR5, UR35, UR32, 0x3 ;  /* 0x0000002023057291 */ /* 0x000fe4000f8e18ff */
[----:B------:R-:W-:Y:S02]  /*1630*/  ULEA UR16, UR35, UR32, 0xb ;  /* 0x0000002023107291 */ /* 0x000fe4000f8e58ff */
[----:B------:R-:W-:-:S02]  /*1640*/  USHF.L.U32 UR19, UR33, 0x2, URZ ;  /* 0x0000000221137899 */ /* 0x000fc400080006ff */
[----:B------:R-:W-:Y:S02]  /*1650*/  ULEA.HI.SX32 UR4, UR4, UR32, 0x1f ;  /* 0x0000002004047291 */ /* 0x000fe4000f8ffaff */
[----:B------:R-:W-:Y:S02]  /*1660*/  UISETP.NE.AND UP1, UPT, UR9, 0x5, UPT ;  /* 0x000000050900788c */ /* 0x000fe4000bf25270 */
[----:B------:R-:W-:Y:S02]  /*1670*/  ULEA UR8, UR15, UR16, 0xa ;  /* 0x000000100f087291 */ /* 0x000fe4000f8e50ff */
[----:B------:R-:W-:Y:S02]  /*1680*/  UIADD3 UR16, UPT, UPT, UR16, 0x2d400, URZ ;  /* 0x0002d40010107890 */ /* 0x000fe4000fffe0ff */
[----:B------:R-:W-:Y:S02]  /*1690*/  UIADD3 UR11, UPT, UPT, UR34, UR19, URZ ;  /* 0x00000013220b7290 */ /* 0x000fe4000fffe0ff */
[----:B------:R-:W-:-:S02]  /*16a0*/  ULEA UR24, UR15, UR4, 0xd ;  /* 0x000000040f187291 */ /* 0x000fc4000f8e68ff */
[----:B------:R-:W-:Y:S02]  /*16b0*/  USEL UR35, UR9, URZ, UP1 ;  /* 0x000000ff09237287 */ /* 0x000fe40008800000 */
[----:B------:R-:W-:Y:S01]  /*16c0*/  UISETP.GT.U32.AND UP0, UPT, UR33, 0xe, UPT ;  /* 0x0000000e2100788c */ /* 0x000fe2000bf04070 */
[----:B------:R-:W-:Y:S01]  /*16d0*/  UMOV UR29, 0x30000 ;  /* 0x00030000001d7882 */ /* 0x000fe20000000000 */
[----:B------:R-:W-:Y:S01]  /*16e0*/  UMOV UR13, UR28 ;  /* 0x0000001c000d7c82 */ /* 0x000fe20008000000 */
[----:B------:R-:W-:Y:S01]  /*16f0*/  UMOV UR25, UR5 ;  /* 0x0000000500197c82 */ /* 0x000fe20008000000 */
[----:B------:R-:W-:Y:S01]  /*1700*/  UMOV UR26, UR6 ;  /* 0x00000006001a7c82 */ /* 0x000fe20008000000 */
[----:B------:R-:W-:Y:S01]  /*1710*/  UMOV UR17, UR5 ;  /* 0x0000000500117c82 */ /* 0x000fe20008000000 */
[----:B--23--:R-:W-:Y:S05]  /*1720*/  @P2 BRA `(.L_x_28) ;  /* 0x0000000000102947 */ /* 0x00cfea0003800000 */
[----:B------:R-:W-:-:S06]  /*1730*/  USHF.L.U32 UR9, UR36, 0x1f, URZ ;  /* 0x0000001f24097899 */ /* 0x000fcc00080006ff */
[----:B--2---:R-:W-:-:S04]  /*1740*/  MOV R3, UR9 ;  /* 0x0000000900037c02 */ /* 0x004fc80008000f00 */
[----:B------:R-:W2:Y:S02]  /*1750*/  SYNCS.PHASECHK.TRANS64.TRYWAIT P0, [UR5+0x28], R3 ;  /* 0x00002803ff0075a7 */ /* 0x000ea40008001105 */
[----:B--2---:R-:W-:Y:S05]  /*1760*/  @!P0 BRA `(.L_x_29) ;  /* 0x0000003800f08947 */ /* 0x004fea0003800000 */
.L_x_28:
[----:B------:R-:W-:Y:S02]  /*1770*/  ELECT P1, URZ, PT ;  /* 0x0000000000ff782f */ /* 0x000fe40003820000 */
[----:B------:R-:W-:Y:S01]  /*1780*/  PLOP3.LUT P0, PT, PT, PT, UP0, 0x80, 0x8 ;  /* 0x000000000008781c */ /* 0x000fe20003f0f008 */
[----:B------:R-:W-:Y:S01]  /*1790*/  USEL UR9, URZ, 0x1, UP1 ;  /* 0x00000001ff097887 */ /* 0x000fe20008800000 */
[----:B------:R-:W-:Y:S01]  /*17a0*/  PLOP3.LUT P2, PT, PT, PT, PT, 0x80, 0x8 ;  /* 0x000000000008781c */ /* 0x000fe20003f4f070 */
[----:B------:R-:W-:Y:S02]  /*17b0*/  UIADD3 UR4, UPT, UPT, UR4, 0x5400, URZ ;  /* 0x0000540004047890 */ /* 0x000fe4000fffe0ff */
[----:B------:R-:W-:Y:S02]  /*17c0*/  ULOP3.LUT UR36, UR36, UR9, URZ, 0x3c, !UPT ;  /* 0x0000000924247292 */ /* 0x000fe4000f8e3cff */
[----:B------:R-:W-:Y:S02]  /*17d0*/  UIADD3 UR24, UPT, UPT, UR24, 0x19400, URZ ;  /* 0x0001940018187890 */ /* 0x000fe4000fffe0ff */
[----:B------:R-:W-:-:S02]  /*17e0*/  UIADD3 UR8, UPT, UPT, UR8, 0x2fc00, URZ ;  /* 0x0002fc0008087890 */ /* 0x000fc4000fffe0ff */
[----:B------:R-:W-:Y:S01]  /*17f0*/  @!UP0 USHF.L.U32 UR30, UR36, 0x1f, URZ ;  /* 0x0000001f241e8899 */ /* 0x000fe200080006ff */
[----:B------:R4:W-:Y:S01]  /*1800*/  @P1 SYNCS.ARRIVE.TRANS64 RZ, [UR5], R4 ;  /* 0x00000004ffff19a7 */ /* 0x0009e20008000005 */
[----:B------:R-:W-:Y:S01]  /*1810*/  @!UP0 ULEA UR31, UR35, UR32, 0x3 ;  /* 0x00000020231f8291 */ /* 0x000fe2000f8e18ff */
[----:B------:R4:W-:Y:S01]  /*1820*/  UTMALDG.2D [UR4], [UR44], desc[URZ] ;  /* 0x0000ff042c0075b4 */ /* 0x0009e20008009000 */
[----:B------:R-:W-:Y:S01]  /*1830*/  UMOV UR9, UR5 ;  /* 0x0000000500097c82 */ /* 0x000fe20008000000 */
[----:B------:R-:W-:Y:S01]  /*1840*/  UIADD3 UR33, UPT, UPT, UR33, 0x1, URZ ;  /* 0x0000000121217890 */ /* 0x000fe2000fffe0ff */
[----:B--2---:R-:W-:-:S03]  /*1850*/  IMAD.U32 R3, RZ, RZ, UR30 ;  /* 0x0000001eff037e24 */ /* 0x004fc6000f8e00ff */
[----:B------:R-:W-:Y:S01]  /*1860*/  UISETP.NE.AND UP0, UPT, UR33, 0x10, UPT ;  /* 0x000000102100788c */ /* 0x000fe2000bf05270 */
[----:B------:R4:W-:Y:S01]  /*1870*/  UTMALDG.3D.MULTICAST [UR24], [UR42], UR29, desc[URZ] ;  /* 0x0000ff182a0073b4 */ /* 0x0009e2000801181d */
[----:B------:R4:W-:Y:S01]  /*1880*/  UTMALDG.3D [UR16], [UR40], desc[URZ] ;  /* 0x0000ff10280075b4 */ /* 0x0009e20008011000 */
[----:B------:R4:W-:Y:S01]  /*1890*/  UTMALDG.4D.MULTICAST [UR8], [UR38], UR29, desc[URZ] ;  /* 0x0000ff08260073b4 */ /* 0x0009e2000801981d */
[----:B------:R4:W2:Y:S05]  /*18a0*/  @!P0 SYNCS.PHASECHK.TRANS64.TRYWAIT P2, [UR31+0x28], R3 ;  /* 0x00002803ff0085a7 */ /* 0x0008aa000804111f */
[----:B------:R-:W-:Y:S05]  /*18b0*/  BRA.U UP0, `(.L_x_30) ;  /* 0xfffffffd004c7547 */ /* 0x000fea000b83ffff */
[----:B----4-:R-:W-:Y:S02]  /*18c0*/  LEA R3, R8, UR32, 0x3 ;  /* 0x0000002008037c11 */ /* 0x010fe4000f8e18ff */
[----:B------:R-:W-:-:S04]  /*18d0*/  SHF.L.U32 R4, R2, 0x1f, RZ ;  /* 0x0000001f02047819 */ /* 0x000fc800000006ff */
[----:B------:R-:W3:Y:S02]  /*18e0*/  SYNCS.PHASECHK.TRANS64.TRYWAIT P0, [R3+URZ+0x70], R4 ;  /* 0x00007004030075a7 */ /* 0x000ee400080011ff */
[----:B---3--:R-:W-:Y:S05]  /*18f0*/  @!P0 BRA `(.L_x_31) ;  /* 0x0000003800ac8947 */ /* 0x008fea0003800000 */
.L_x_78:
[C---:B------:R-:W-:Y:S01]  /*1900*/  LEA R4, R8.reuse, UR32, 0x4 ;  /* 0x0000002008047c11 */ /* 0x040fe2000f8e20ff */
[----:B------:R-:W-:-:S05]  /*1910*/  VIADD R8, R8, 0x1 ;  /* 0x0000000108087836 */ /* 0x000fca0000000000 */
[----:B---3--:R-:W3:Y:S01]  /*1920*/  LDS.128 R4, [R4+0x32410] ;  /* 0x0324100004047984 */ /* 0x008ee20000000c00 */
[C---:B------:R-:W-:Y:S01]  /*1930*/  ISETP.NE.AND P1, PT, R8.reuse, 0x2, PT ;  /* 0x000000020800780c */ /* 0x040fe20003f25270 */
[----:B------:R4:W-:Y:S06]  /*1940*/  MEMBAR.ALL.CTA ;  /* 0x0000000000007992 */ /* 0x0009ec0000008000 */
[----:B----4-:R-:W4:Y:S01]  /*1950*/  FENCE.VIEW.ASYNC.S ;  /* 0x00000000000073c6 */ /* 0x010f220000000000 */
[----:B------:R-:W-:Y:S01]  /*1960*/  SEL R8, R8, RZ, P1 ;  /* 0x000000ff08087207 */ /* 0x000fe20000800000 */
[----:B----4-:R4:W-:Y:S01]  /*1970*/  SYNCS.ARRIVE.TRANS64.ART0 RZ, [R3+URZ+0x80], R0 ;  /* 0x0000800003ff79a7 */ /* 0x0109e200085000ff */
[----:B---3--:R-:W-:-:S02]  /*1980*/  ISETP.NE.AND P0, PT, R7, 0x1, PT ;  /* 0x000000010700780c */ /* 0x008fc40003f05270 */
[----:B------:R-:W-:Y:S02]  /*1990*/  R2UR UR20, R4 ;  /* 0x00000000041472ca */ /* 0x000fe400000e0000 */
[----:B------:R-:W-:Y:S02]  /*19a0*/  R2UR UR12, R5 ;  /* 0x00000000050c72ca */ /* 0x000fe400000e0000 */
[----:B------:R-:W-:Y:S02]  /*19b0*/  R2UR UR28, R6 ;  /* 0x00000000061c72ca */ /* 0x000fe400000e0000 */
[----:B----4-:R-:W-:-:S04]  /*19c0*/  SEL R3, RZ, 0x1, P1 ;  /* 0x00000001ff037807 */ /* 0x010fc80000800000 */
[----:B------:R-:W-:Y:S01]  /*19d0*/  LOP3.LUT R2, R2, R3, RZ, 0x3c, !PT ;  /* 0x0000000302027212 */ /* 0x000fe200078e3cff */
[----:B------:R-:W-:Y:S08]  /*19e0*/  @!P0 BRA `(.L_x_32) ;  /* 0xfffffff800dc8947 */ /* 0x000ff0000383ffff */
.L_x_27:
[----:B------:R-:W-:Y:S02]  /*19f0*/  UISETP.NE.AND UP0, UPT, UR35, 0x4, UPT ;  /* 0x000000042300788c */ /* 0x000fe4000bf05270 */
[----:B------:R-:W-:-:S04]  /*1a00*/  UIADD3 UR4, UPT, UPT, UR35, 0x2, URZ ;  /* 0x0000000223047890 */ /* 0x000fc8000fffe0ff */
[----:B------:R-:W-:-:S04]  /*1a10*/  USEL UR4, UR4, 0x1, UP0 ;  /* 0x0000000104047887 */ /* 0x000fc80008000000 */
[----:B------:R-:W-:Y:S02]  /*1a20*/  UISETP.NE.AND UP1, UPT, UR4, 0x5, UPT ;  /* 0x000000050400788c */ /* 0x000fe4000bf25270 */
[----:B------:R-:W-:-:S04]  /*1a30*/  UIADD3 UR4, UPT, UPT, UR4, 0x1, URZ ;  /* 0x0000000104047890 */ /* 0x000fc8000fffe0ff */
[----:B------:R-:W-:Y:S02]  /*1a40*/  USEL UR4, UR4, 0x1, UP1 ;  /* 0x0000000104047887 */ /* 0x000fe40008800000 */
[----:B------:R-:W-:Y:S02]  /*1a50*/  UISETP.EQ.XOR UP1, UPT, UR35, 0x4, !UP1 ;  /* 0x000000042300788c */ /* 0x000fe4000cf22a70 */
[----:B------:R-:W-:Y:S02]  /*1a60*/  UISETP.NE.AND UP0, UPT, UR4, 0x5, UPT ;  /* 0x000000050400788c */ /* 0x000fe4000bf05270 */
[----:B------:R-:W-:Y:S02]  /*1a70*/  UIADD3 UR5, UPT, UPT, UR4, 0x1, URZ ;  /* 0x0000000104057890 */ /* 0x000fe4000fffe0ff */
[----:B------:R-:W-:Y:S02]  /*1a80*/  UISETP.EQ.XOR UP1, UPT, UR4, 0x5, UP1 ;  /* 0x000000050400788c */ /* 0x000fe40008f22a70 */
[----:B------:R-:W-:-:S04]  /*1a90*/  USEL UR5, UR5, 0x1, UP0 ;  /* 0x0000000105057887 */ /* 0x000fc80008000000 */
[----:B------:R-:W-:Y:S02]  /*1aa0*/  UISETP.EQ.XOR UP1, UPT, UR5, 0x5, UP1 ;  /* 0x000000050500788c */ /* 0x000fe40008f22a70 */
[----:B------:R-:W-:Y:S02]  /*1ab0*/  UISETP.NE.AND UP0, UPT, UR5, 0x5, UPT ;  /* 0x000000050500788c */ /* 0x000fe4000bf05270 */
[----:B------:R-:W-:Y:S02]  /*1ac0*/  USEL UR4, URZ, 0x1, !UP1 ;  /* 0x00000001ff047887 */ /* 0x000fe4000c800000 */
[----:B------:R-:W-:Y:S02]  /*1ad0*/  USEL UR5, UR5, URZ, UP0 ;  /* 0x000000ff05057287 */ /* 0x000fe40008000000 */
[----:B------:R-:W-:Y:S02]  /*1ae0*/  ULOP3.LUT UR4, UR36, UR4, URZ, 0x3c, !UPT ;  /* 0x0000000424047292 */ /* 0x000fe4000f8e3cff */
[----:B------:R-:W-:-:S02]  /*1af0*/  ULEA UR5, UR5, UR32, 0x3 ;  /* 0x0000002005057291 */ /* 0x000fc4000f8e18ff */
[----:B------:R-:W-:-:S06]  /*1b00*/  USHF.L.U32 UR4, UR4, 0x1f, URZ ;  /* 0x0000001f04047899 */ /* 0x000fcc00080006ff */
[----:B------:R-:W-:-:S04]  /*1b10*/  MOV R0, UR4 ;  /* 0x0000000400007c02 */ /* 0x000fc80008000f00 */
[----:B------:R-:W3:Y:S02]  /*1b20*/  SYNCS.PHASECHK.TRANS64.TRYWAIT P0, [UR5+0x28], R0 ;  /* 0x00002800ff0075a7 */ /* 0x000ee40008001105 */
[----:B---3--:R-:W-:Y:S05]  /*1b30*/  @!P0 BRA `(.L_x_33) ;  /* 0x0000003800348947 */ /* 0x008fea0003800000 */
.L_x_80:
[----:B------:R-:W-:-:S13]  /*1b40*/  ELECT P0, URZ, PT ;  /* 0x0000000000ff782f */ /* 0x000fda0003800000 */
[----:B--2---:R-:W-:-:S04]  /*1b50*/  @P0 MOV R0, 0x9000 ;  /* 0x0000900000000802 */ /* 0x004fc80000000f00 */
[----:B------:R3:W-:Y:S03]  /*1b60*/  @P0 SYNCS.ARRIVE.TRANS64 RZ, [UR5], R0 ;  /* 0x00000000ffff09a7 */ /* 0x0007e60008000005 */
.L_x_25:
[----:B------:R-:W-:-:S13]  /*1b70*/  ISETP.NE.AND P0, PT, R76, 0x4, PT ;  /* 0x000000044c00780c */ /* 0x000fda0003f05270 */
[----:B------:R-:W-:Y:S05]  /*1b80*/  @P0 BRA `(.L_x_34) ;  /* 0x0000000c00280947 */ /* 0x000fea0003800000 */
[----:B------:R-:W4:Y:S08]  /*1b90*/  S2UR UR12, SR_CgaCtaId ;  /* 0x00000000000c79c3 */ /* 0x000f300000008800 */
[----:B------:R-:W-:Y:S06]  /*1ba0*/  BAR.SYNC.DEFER_BLOCKING 0x3, 0xa0 ;  /* 0x00c2800000007b1d */ /* 0x000fec0000010000 */
[----:B------:R-:W-:-:S02]  /*1bb0*/  UMOV UR4, 0x400 ;  /* 0x0000040000047882 */ /* 0x000fc40000000000 */
[----:B----4-:R-:W-:-:S09]  /*1bc0*/  ULEA UR12, UR12, UR4, 0x18 ;  /* 0x000000040c0c7291 */ /* 0x010fd2000f8ec0ff */
[----:B------:R-:W4:Y:S01]  /*1bd0*/  LDS R2, [UR12+0x98] ;  /* 0x0000980cff027984 */ /* 0x000f220008000800 */
[----:B------:R-:W5:Y:S02]  /*1be0*/  SYNCS.PHASECHK.TRANS64.TRYWAIT P0, [UR12+0x70], RZ ;  /* 0x000070ffff0075a7 */ /* 0x000f64000800110c */
[----:B----45:R-:W-:Y:S05]  /*1bf0*/  @!P0 BRA `(.L_x_35) ;  /* 0x0000003800248947 */ /* 0x030fea0003800000 */
.L_x_82:
[----:B--2---:R-:W2:Y:S01]  /*1c00*/  LDS R3, [UR12+0x3241c] ;  /* 0x03241c0cff037984 */ /* 0x004ea20008000800 */
[----:B---3--:R-:W-:Y:S01]  /*1c10*/  IMAD.MOV.U32 R0, RZ, RZ, 0x1 ;  /* 0x00000001ff007424 */ /* 0x008fe200078e00ff */
[----:B------:R-:W-:Y:S01]  /*1c20*/  R2UR UR36, R2 ;  /* 0x00000000022472ca */ /* 0x000fe200000e0000 */
[----:B------:R-:W-:Y:S01]  /*1c30*/  HFMA2 R2, -RZ, RZ, 0, 5.9604644775390625e-08 ;  /* 0x00000001ff027431 */ /* 0x000fe200000001ff */
[----:B------:R3:W-:Y:S06]  /*1c40*/  MEMBAR.ALL.CTA ;  /* 0x0000000000007992 */ /* 0x0007ec0000008000 */
[----:B---3--:R-:W3:Y:S01]  /*1c50*/  FENCE.VIEW.ASYNC.S ;  /* 0x00000000000073c6 */ /* 0x008ee20000000000 */
[----:B------:R-:W-:Y:S01]  /*1c60*/  IMAD.MOV.U32 R7, RZ, RZ, 0x1 ;  /* 0x00000001ff077424 */ /* 0x000fe200078e00ff */
[----:B---3--:R3:W-:Y:S01]  /*1c70*/  SYNCS.ARRIVE.TRANS64.ART0 RZ, [UR12+0x80], R0 ;  /* 0x00008000ffff79a7 */ /* 0x0087e2000850000c */
[----:B--2---:R-:W-:-:S13]  /*1c80*/  ISETP.NE.AND P0, PT, R3, 0x1, PT ;  /* 0x000000010300780c */ /* 0x004fda0003f05270 */
[----:B---3--:R-:W-:Y:S05]  /*1c90*/  @P0 BRA `(.L_x_36) ;  /* 0x0000000800bc0947 */ /* 0x008fea0003800000 */
[----:B------:R-:W-:Y:S01]  /*1ca0*/  UIADD3 UR10, UPT, UPT, UR36, 0x100, URZ ;  /* 0x00000100240a7890 */ /* 0x000fe2000fffe0ff */
[----:B------:R-:W-:Y:S01]  /*1cb0*/  MOV R6, 0x1 ;  /* 0x0000000100067802 */ /* 0x000fe20000000f00 */
[----:B------:R-:W-:Y:S01]  /*1cc0*/  UIADD3 UR8, UPT, UPT, UR36, 0x104, URZ ;  /* 0x0000010424087890 */ /* 0x000fe2000fffe0ff */
[----:B------:R-:W-:Y:S01]  /*1cd0*/  MOV R5, RZ ;  /* 0x000000ff00057202 */ /* 0x000fe20000000f00 */
[----:B------:R-:W-:Y:S01]  /*1ce0*/  UIADD3 UR6, UPT, UPT, UR36, 0x108, URZ ;  /* 0x0000010824067890 */ /* 0x000fe2000fffe0ff */
[----:B------:R-:W-:Y:S01]  /*1cf0*/  MOV R7, 0x1 ;  /* 0x0000000100077802 */ /* 0x000fe20000000f00 */
[----:B------:R-:W-:Y:S02]  /*1d00*/  UIADD3 UR4, UPT, UPT, UR36, 0x10c, URZ ;  /* 0x0000010c24047890 */ /* 0x000fe4000fffe0ff */
[----:B------:R-:W-:Y:S01]  /*1d10*/  UIADD3 UR13, UPT, UPT, UR12, 0x5400, URZ ;  /* 0x000054000c0d7890 */ /* 0x000fe2000fffe0ff */
[----:B------:R-:W-:Y:S01]  /*1d20*/  UMOV UR31, 0x8a02480 ;  /* 0x08a02480001f7882 */ /* 0x000fe20000000000 */
[----:B------:R-:W-:-:S02]  /*1d30*/  UIADD3 UR11, UPT, UPT, UR36, 0x110, URZ ;  /* 0x00000110240b7890 */ /* 0x000fc4000fffe0ff */
[----:B------:R-:W-:Y:S02]  /*1d40*/  UIADD3 UR9, UPT, UPT, UR36, 0x114, URZ ;  /* 0x0000011424097890 */ /* 0x000fe4000fffe0ff */
[----:B------:R-:W-:Y:S02]  /*1d50*/  UIADD3 UR7, UPT, UPT, UR36, 0x118, URZ ;  /* 0x0000011824077890 */ /* 0x000fe4000fffe0ff */
[----:B------:R-:W-:Y:S02]  /*1d60*/  UIADD3 UR5, UPT, UPT, UR36, 0x11c, URZ ;  /* 0x0000011c24057890 */ /* 0x000fe4000fffe0ff */
[----:B------:R-:W-:Y:S02]  /*1d70*/  USHF.R.U32.HI UR30, URZ, 0x1, UR10 ;  /* 0x00000001ff1e7899 */ /* 0x000fe4000801160a */
[----:B------:R-:W-:Y:S02]  /*1d80*/  USHF.R.U32.HI UR27, URZ, 0x1, UR8 ;  /* 0x00000001ff1b7899 */ /* 0x000fe40008011608 */
[----:B------:R-:W-:-:S02]  /*1d90*/  USHF.R.U32.HI UR18, URZ, 0x1, UR6 ;  /* 0x00000001ff127899 */ /* 0x000fc40008011606 */
[----:B------:R-:W-:Y:S02]  /*1da0*/  USHF.R.U32.HI UR16, URZ, 0x1, UR4 ;  /* 0x00000001ff107899 */ /* 0x000fe40008011604 */
[----:B------:R-:W-:Y:S02]  /*1db0*/  UIADD3 UR19, UPT, UPT, UR12, 0x2fc00, URZ ;  /* 0x0002fc000c137890 */ /* 0x000fe4000fffe0ff */
[----:B------:R-:W-:Y:S02]  /*1dc0*/  UIADD3 UR20, UPT, UPT, UR12, 0x2d400, URZ ;  /* 0x0002d4000c147890 */ /* 0x000fe4000fffe0ff */
[----:B------:R-:W-:Y:S02]  /*1dd0*/  UIADD3 UR24, UPT, UPT, UR12, 0x19400, URZ ;  /* 0x000194000c187890 */ /* 0x000fe4000fffe0ff */
[----:B------:R-:W-:Y:S02]  /*1de0*/  ULOP3.LUT UR28, UR21, 0x3, URZ, 0xfc, !UPT ;  /* 0x00000003151c7892 */ /* 0x000fe4000f8efcff */
[----:B------:R-:W-:-:S02]  /*1df0*/  USEL UR38, URZ, 0x4000, UP6 ;  /* 0x00004000ff267887 */ /* 0x000fc4000b000000 */
[----:B------:R-:W-:Y:S02]  /*1e00*/  ULOP3.LUT UR26, UR21, 0xffff, URZ, 0xc0, !UPT ;  /* 0x0000ffff151a7892 */ /* 0x000fe4000f8ec0ff */
[----:B------:R-:W-:Y:S02]  /*1e10*/  USEL UR31, UR31, 0x8a00480, !UP5 ;  /* 0x08a004801f1f7887 */ /* 0x000fe4000e800000 */
[----:B------:R-:W-:Y:S02]  /*1e20*/  USHF.R.U32.HI UR21, URZ, 0x4, UR13 ;  /* 0x00000004ff157899 */ /* 0x000fe4000801160d */
[----:B------:R-:W-:Y:S02]  /*1e30*/  USHF.R.U32.HI UR29, URZ, 0x1a, UR11 ;  /* 0x0000001aff1d7899 */ /* 0x000fe4000801160b */
[----:B------:R-:W-:Y:S02]  /*1e40*/  USHF.R.U32.HI UR25, URZ, 0x1a, UR9 ;  /* 0x0000001aff197899 */ /* 0x000fe40008011609 */
[----:B------:R-:W-:-:S02]  /*1e50*/  USHF.R.U32.HI UR17, URZ, 0x1a, UR7 ;  /* 0x0000001aff117899 */ /* 0x000fc40008011607 */
[----:B------:R-:W-:Y:S02]  /*1e60*/  USHF.R.U32.HI UR13, URZ, 0x1a, UR5 ;  /* 0x0000001aff0d7899 */ /* 0x000fe40008011605 */
[----:B------:R-:W-:Y:S02]  /*1e70*/  ULOP3.LUT UR30, UR30, 0x60000000, URZ, 0xc0, !UPT ;  /* 0x600000001e1e7892 */ /* 0x000fe4000f8ec0ff */
[----:B------:R-:W-:Y:S02]  /*1e80*/  ULOP3.LUT UR27, UR27, 0x60000000, URZ, 0xc0, !UPT ;  /* 0x600000001b1b7892 */ /* 0x000fe4000f8ec0ff */
[----:B------:R-:W-:Y:S02]  /*1e90*/  ULOP3.LUT UR18, UR18, 0x60000000, URZ, 0xc0, !UPT ;  /* 0x6000000012127892 */ /* 0x000fe4000f8ec0ff */
[----:B------:R-:W-:Y:S02]  /*1ea0*/  ULOP3.LUT UR16, UR16, 0x60000000, URZ, 0xc0, !UPT ;  /* 0x6000000010107892 */ /* 0x000fe4000f8ec0ff */
[----:B------:R-:W-:-:S02]  /*1eb0*/  USHF.R.U32.HI UR19, URZ, 0x4, UR19 ;  /* 0x00000004ff137899 */ /* 0x000fc40008011613 */
[----:B------:R-:W-:Y:S02]  /*1ec0*/  USHF.R.U32.HI UR20, URZ, 0x4, UR20 ;  /* 0x00000004ff147899 */ /* 0x000fe40008011614 */
[----:B------:R-:W-:Y:S02]  /*1ed0*/  USHF.R.U32.HI UR24, URZ, 0x4, UR24 ;  /* 0x00000004ff187899 */ /* 0x000fe40008011618 */
[----:B------:R-:W-:Y:S02]  /*1ee0*/  UIADD3 UR38, UPT, UPT, UR38, UR31, URZ ;  /* 0x0000001f26267290 */ /* 0x000fe4000fffe0ff */
[----:B------:R-:W-:Y:S02]  /*1ef0*/  ULOP3.LUT UR29, UR30, 0x30, UR29, 0xf8, !UPT ;  /* 0x000000301e1d7892 */ /* 0x000fe4000f8ef81d */
[----:B------:R-:W-:Y:S02]  /*1f00*/  ULOP3.LUT UR25, UR27, 0x30, UR25, 0xf8, !UPT ;  /* 0x000000301b197892 */ /* 0x000fe4000f8ef819 */
[----:B------:R-:W-:-:S02]  /*1f10*/  ULOP3.LUT UR17, UR18, 0x30, UR17, 0xf8, !UPT ;  /* 0x0000003012117892 */ /* 0x000fc4000f8ef811 */
[----:B------:R-:W-:Y:S02]  /*1f20*/  ULOP3.LUT UR13, UR16, 0x30, UR13, 0xf8, !UPT ;  /* 0x00000030100d7892 */ /* 0x000fe4000f8ef80d */
[----:B------:R-:W-:Y:S02]  /*1f30*/  ULOP3.LUT UR19, UR19, 0x3fc0, URZ, 0xc0, !UPT ;  /* 0x00003fc013137892 */ /* 0x000fe4000f8ec0ff */
[----:B------:R-:W-:Y:S02]  /*1f40*/  ULOP3.LUT UR20, UR20, 0x3fc0, URZ, 0xc0, !UPT ;  /* 0x00003fc014147892 */ /* 0x000fe4000f8ec0ff */
[----:B------:R-:W-:Y:S02]  /*1f50*/  ULOP3.LUT UR21, UR21, 0x3fc0, URZ, 0xc0, !UPT ;  /* 0x00003fc015157892 */ /* 0x000fe4000f8ec0ff */
[----:B------:R-:W-:Y:S02]  /*1f60*/  ULOP3.LUT UR24, UR24, 0x3fc0, URZ, 0xc0, !UPT ;  /* 0x00003fc018187892 */ /* 0x000fe4000f8ec0ff */
[----:B------:R-:W-:-:S02]  /*1f70*/  ULOP3.LUT UR51, UR29, UR38, URZ, 0xfc, !UPT ;  /* 0x000000261d337292 */ /* 0x000fc4000f8efcff */
[----:B------:R-:W-:Y:S02]  /*1f80*/  ULOP3.LUT UR45, UR25, UR38, URZ, 0xfc, !UPT ;  /* 0x00000026192d7292 */ /* 0x000fe4000f8efcff */
[----:B------:R-:W-:Y:S02]  /*1f90*/  ULOP3.LUT UR41, UR17, UR38, URZ, 0xfc, !UPT ;  /* 0x0000002611297292 */ /* 0x000fe4000f8efcff */
[----:B------:R-:W-:Y:S02]  /*1fa0*/  ULOP3.LUT UR39, UR13, UR38, URZ, 0xfc, !UPT ;  /* 0x000000260d277292 */ /* 0x000fe4000f8efcff */
[----:B------:R-:W-:Y:S02]  /*1fb0*/  ULOP3.LUT UR28, UR28, 0xffff, URZ, 0xc0, !UPT ;  /* 0x0000ffff1c1c7892 */ /* 0x000fe4000f8ec0ff */
[----:B------:R-:W-:Y:S02]  /*1fc0*/  ULOP3.LUT UR19, UR19, 0x10000, URZ, 0xfc, !UPT ;  /* 0x0001000013137892 */ /* 0x000fe4000f8efcff */
[----:B------:R-:W-:-:S02]  /*1fd0*/  ULOP3.LUT UR20, UR20, 0x10000, URZ, 0xfc, !UPT ;  /* 0x0001000014147892 */ /* 0x000fc4000f8efcff */
[----:B------:R-:W-:Y:S02]  /*1fe0*/  ULOP3.LUT UR21, UR21, 0x10000, URZ, 0xfc, !UPT ;  /* 0x0001000015157892 */ /* 0x000fe4000f8efcff */
[----:B------:R-:W-:Y:S01]  /*1ff0*/  ULOP3.LUT UR24, UR24, 0x10000, URZ, 0xfc, !UPT ;  /* 0x0001000018187892 */ /* 0x000fe2000f8efcff */
[----:B------:R-:W-:Y:S01]  /*2000*/  UMOV UR35, URZ ;  /* 0x000000ff00237c82 */ /* 0x000fe20008000000 */
[----:B------:R-:W-:Y:S01]  /*2010*/  UMOV UR34, URZ ;  /* 0x000000ff00227c82 */ /* 0x000fe20008000000 */
[----:B------:R-:W-:Y:S01]  /*2020*/  UMOV UR33, URZ ;  /* 0x000000ff00217c82 */ /* 0x000fe20008000000 */
[----:B------:R-:W-:Y:S01]  /*2030*/  UMOV UR50, URZ ;  /* 0x000000ff00327c82 */ /* 0x000fe20008000000 */
[----:B------:R-:W-:Y:S01]  /*2040*/  UMOV UR44, URZ ;  /* 0x000000ff002c7c82 */ /* 0x000fe20008000000 */
[----:B------:R-:W-:Y:S01]  /*2050*/  UMOV UR40, URZ ;  /* 0x000000ff00287c82 */ /* 0x000fe20008000000 */
[----:B------:R-:W-:-:S05]  /*2060*/  UMOV UR38, URZ ;  /* 0x000000ff00267c82 */ /* 0x000fca0008000000 */
.L_x_43:
[----:B------:R-:W-:Y:S01]  /*2070*/  USHF.L.U32 UR13, UR34, 0x1f, URZ ;  /* 0x0000001f220d7899 */ /* 0x000fe200080006ff */
[----:B--2---:R-:W-:Y:S01]  /*2080*/  SHF.L.U32 R3, R7, 0x1f, RZ ;  /* 0x0000001f07037819 */ /* 0x004fe200000006ff */
[----:B------:R-:W-:Y:S02]  /*2090*/  ULEA UR16, UR33, UR12, 0x3 ;  /* 0x0000000c21107291 */ /* 0x000fe4000f8e18ff */
[----:B------:R-:W-:Y:S02]  /*20a0*/  ULEA UR18, UR35, UR12, 0x3 ;  /* 0x0000000c23127291 */ /* 0x000fe4000f8e18ff */
[----:B------:R-:W-:Y:S01]  /*20b0*/  MOV R2, UR13 ;  /* 0x0000000d00027c02 */ /* 0x000fe20008000f00 */
[----:B------:R-:W-:Y:S02]  /*20c0*/  ULEA UR17, UR35, UR36, 0x7 ;  /* 0x0000002423117291 */ /* 0x000fe4000f8e38ff */
[----:B------:R-:W-:Y:S02]  /*20d0*/  UPLOP3.LUT UP2, UPT, UPT, UPT, UPT, 0x40, 0x4 ;  /* 0x000000000004789c */ /* 0x000fe40003f4e870 */
[----:B------:R2:W3:Y:S02]  /*20e0*/  SYNCS.PHASECHK.TRANS64.TRYWAIT P1, [UR16], R2 ;  /* 0x00000002ff0075a7 */ /* 0x0004e40008021110 */
[----:B------:R-:W4:Y:S02]  /*20f0*/  SYNCS.PHASECHK.TRANS64.TRYWAIT P0, [UR18+0x60], R3 ;  /* 0x00006003ff0075a7 */ /* 0x000f240008001112 */
[----:B--234-:R-:W-:Y:S05]  /*2100*/  @P0 BRA `(.L_x_37) ;  /* 0x0000000000080947 */ /* 0x01cfea0003800000 */
[----:B------:R-:W2:Y:S02]  /*2110*/  SYNCS.PHASECHK.TRANS64.TRYWAIT P0, [UR18+0x60], R3 ;  /* 0x00006003ff0075a7 */ /* 0x000ea40008001112 */
[----:B--2---:R-:W-:Y:S05]  /*2120*/  @!P0 BRA `(.L_x_38) ;  /* 0x0000003000f08947 */ /* 0x004fea0003800000 */
.L_x_37:
[----:B------:R-:W-:-:S05]  /*2130*/  UMOV UR31, URZ ;  /* 0x000000ff001f7c82 */ /* 0x000fca0008000000 */
.L_x_41:
[----:B------:R-:W-:Y:S02]  /*2140*/  USHF.L.U32 UR32, UR33, 0xa, URZ ;  /* 0x0000000a21207899 */ /* 0x000fe400080006ff */
[----:B------:R-:W-:Y:S02]  /*2150*/  UIADD3 UR25, UPT, UPT, UR33, 0x1, URZ ;  /* 0x0000000121197890 */ /* 0x000fe4000fffe0ff */
[----:B------:R-:W-:Y:S02]  /*2160*/  UISETP.GT.U32.AND UP0, UPT, UR31, 0xe, UPT ;  /* 0x0000000e1f00788c */ /* 0x000fe4000bf04070 */
[----:B------:R-:W-:Y:S02]  /*2170*/  UIADD3 UR16, UPT, UPT, UR32, 0x6, URZ ;  /* 0x0000000620107890 */ /* 0x000fe4000fffe0ff */
[----:B---3--:R-:W-:Y:S02]  /*2180*/  ULEA UR70, UR33, UR20, 0x7 ;  /* 0x0000001421467291 */ /* 0x008fe4000f8e38ff */
[----:B------:R-:W-:Y:S01]  /*2190*/  ULEA UR62, UR33, UR19, 0x7 ;  /* 0x00000013213e7291 */ /* 0x000fe2000f8e38ff */
[----:B------:R-:W-:Y:S01]  /*21a0*/  PLOP3.LUT P0, PT, PT, PT, UP0, 0x80, 0x8 ;  /* 0x000000000008781c */ /* 0x000fe20003f0f008 */
[----:B------:R-:W-:Y:S02]  /*21b0*/  ULEA UR13, UR33, UR12, 0x3 ;  /* 0x0000000c210d7291 */ /* 0x000fe4000f8e18ff */
[----:B------:R-:W-:Y:S02]  /*21c0*/  UISETP.NE.AND UP1, UPT, UR25, 0x5, UPT ;  /* 0x000000051900788c */ /* 0x000fe4000bf25270 */
[----:B------:R-:W-:Y:S02]  /*21d0*/  UIADD3 UR54, UPT, UPT, UR32, UR24, URZ ;  /* 0x0000001820367290 */ /* 0x000fe4000fffe0ff */
[----:B------:R-:W-:Y:S02]  /*21e0*/  UIADD3 UR52, UPT, UPT, UR32, UR21, URZ ;  /* 0x0000001520347290 */ /* 0x000fe4000fffe0ff */
[----:B------:R-:W-:Y:S02]  /*21f0*/  UIADD3 UR48, UPT, UPT, UR24, 0x2, UR32 ;  /* 0x0000000218307890 */ /* 0x000fe4000fffe020 */
[----:B------:R-:W-:Y:S02]  /*2200*/  UIADD3 UR46, UPT, UPT, UR21, 0x2, UR32 ;  /* 0x00000002152e7890 */ /* 0x000fe4000fffe020 */
[----:B------:R-:W-:Y:S02]  /*2210*/  UIADD3 UR42, UPT, UPT, UR24, 0x4, UR32 ;  /* 0x00000004182a7890 */ /* 0x000fe4000fffe020 */
[----:B------:R-:W-:Y:S02]  /*2220*/  UIADD3 UR30, UPT, UPT, UR16, UR24, URZ ;  /* 0x00000018101e7290 */ /* 0x000fe4000fffe0ff */
[----:B------:R-:W-:Y:S02]  /*2230*/  UIADD3 UR68, UPT, UPT, UR70, 0x20, URZ ;  /* 0x0000002046447890 */ /* 0x000fe4000fffe0ff */
[----:B------:R-:W-:Y:S02]  /*2240*/  UIADD3 UR66, UPT, UPT, UR70, 0x40, URZ ;  /* 0x0000004046427890 */ /* 0x000fe4000fffe0ff */
[----:B------:R-:W-:Y:S02]  /*2250*/  UIADD3 UR64, UPT, UPT, UR70, 0x60, URZ ;  /* 0x0000006046407890 */ /* 0x000fe4000fffe0ff */
[----:B------:R-:W-:Y:S02]  /*2260*/  UIADD3 UR60, UPT, UPT, UR62, 0x20, URZ ;  /* 0x000000203e3c7890 */ /* 0x000fe4000fffe0ff */
[----:B------:R-:W-:Y:S02]  /*2270*/  UIADD3 UR58, UPT, UPT, UR62, 0x40, URZ ;  /* 0x000000403e3a7890 */ /* 0x000fe4000fffe0ff */
[----:B------:R-:W-:Y:S02]  /*2280*/  UIADD3 UR56, UPT, UPT, UR62, 0x60, URZ ;  /* 0x000000603e387890 */ /* 0x000fe4000fffe0ff */
[----:B------:R-:W-:Y:S02]  /*2290*/  UIADD3 UR32, UPT, UPT, UR21, 0x4, UR32 ;  /* 0x0000000415207890 */ /* 0x000fe4000fffe020 */
[----:B------:R-:W-:Y:S02]  /*22a0*/  UIADD3 UR29, UPT, UPT, UR13, 0x28, URZ ;  /* 0x000000280d1d7890 */ /* 0x000fe4000fffe0ff */
[----:B------:R-:W-:Y:S02]  /*22b0*/  USEL UR27, URZ, 0x1, UP1 ;  /* 0x00000001ff1b7887 */ /* 0x000fe40008800000 */
[----:B------:R-:W-:Y:S02]  /*22c0*/  UIADD3 UR16, UPT, UPT, UR16, UR21, URZ ;  /* 0x0000001510107290 */ /* 0x000fe4000fffe0ff */
[----:B------:R-:W-:Y:S01]  /*22d0*/  USEL UR33, UR25, URZ, UP1 ;  /* 0x000000ff19217287 */ /* 0x000fe20008800000 */
[----:B------:R-:W-:Y:S01]  /*22e0*/  UMOV UR71, 0x4008 ;  /* 0x0000400800477882 */ /* 0x000fe20000000000 */
        /* <DEDUP_REMOVED lines=12> */
[----:B----4-:R-:W-:Y:S05]  /*23b0*/  @P1 BRA `(.L_x_39) ;  /* 0x0000000000101947 */ /* 0x010fea0003800000 */
[----:B------:R-:W-:Y:S06]  /*23c0*/  USHF.L.U32 UR25, UR34, 0x1f, URZ ;  /* 0x0000001f22197899 */ /* 0x000fec00080006ff */
[----:B--2---:R-:W-:Y:S04]  /*23d0*/  MOV R2, UR25 ;  /* 0x0000001900027c02 */ /* 0x004fe80008000f00 */
[----:B------:R-:W2:Y:S02]  /*23e0*/  SYNCS.PHASECHK.TRANS64.TRYWAIT P1, [UR13], R2 ;  /* 0x00000002ff0075a7 */ /* 0x000ea4000802110d */
[----:B--2---:R-:W-:Y:S05]  /*23f0*/  @!P1 BRA `(.L_x_40) ;  /* 0x00000030005c9947 */ /* 0x004fea0003800000 */
.L_x_39:
[----:B------:R-:W-:Y:S01]  /*2400*/  ULOP3.LUT UR34, UR34, UR27, URZ, 0x3c, !UPT ;  /* 0x0000001b22227292 */ /* 0x000fe2000f8e3cff */
[----:B------:R3:W-:Y:S01]  /*2410*/  UTCCP.T.S.4x32dp128bit tmem[UR36+0x100], gdesc[UR70] ;  /* 0x00010046240079e7 */ /* 0x0007e20009100000 */
[----:B------:R-:W-:Y:S01]  /*2420*/  UIADD3 UR31, UPT, UPT, UR31, 0x1, URZ ;  /* 0x000000011f1f7890 */ /* 0x000fe2000fffe0ff */
[----:B------:R-:W-:Y:S01]  /*2430*/  PLOP3.LUT P1, PT, PT, PT, PT, 0x80, 0x8 ;  /* 0x000000000008781c */ /* 0x000fe20003f2f070 */
[----:B------:R3:W-:Y:S01]  /*2440*/  UTCCP.T.S.4x32dp128bit tmem[UR36+0x104], gdesc[UR68] ;  /* 0x00010444240079e7 */ /* 0x0007e20009100000 */
[----:B------:R3:W-:Y:S01]  /*2450*/  UTCCP.T.S.4x32dp128bit tmem[UR36+0x108], gdesc[UR66] ;  /* 0x00010842240079e7 */ /* 0x0007e20009100000 */
[----:B------:R-:W-:Y:S01]  /*2460*/  UMOV UR76, UR16 ;  /* 0x00000010004c7c82 */ /* 0x000fe20008000000 */
[----:B------:R-:W-:Y:S01]  /*2470*/  @!UP0 USHF.L.U32 UR13, UR34, 0x1f, URZ ;  /* 0x0000001f220d8899 */ /* 0x000fe200080006ff */
[----:B------:R3:W-:Y:S01]  /*2480*/  UTCCP.T.S.4x32dp128bit tmem[UR36+0x10c], gdesc[UR64] ;  /* 0x00010c40240079e7 */ /* 0x0007e20009100000 */
[----:B------:R-:W-:Y:S01]  /*2490*/  @!UP0 ULEA UR16, UR33, UR12, 0x3 ;  /* 0x0000000c21108291 */ /* 0x000fe2000f8e18ff */
[----:B------:R3:W-:Y:S01]  /*24a0*/  UTCCP.T.S.4x32dp128bit tmem[UR36+0x110], gdesc[UR62] ;  /* 0x0001103e240079e7 */ /* 0x0007e20009100000 */
[----:B------:R3:W-:Y:S01]  /*24b0*/  UTCCP.T.S.4x32dp128bit tmem[UR36+0x114], gdesc[UR60] ;  /* 0x0001143c240079e7 */ /* 0x0007e20009100000 */
[----:B------:R3:W-:Y:S01]  /*24c0*/  UTCCP.T.S.4x32dp128bit tmem[UR36+0x118], gdesc[UR58] ;  /* 0x0001183a240079e7 */ /* 0x0007e20009100000 */
[----:B------:R3:W-:Y:S01]  /*24d0*/  UTCCP.T.S.4x32dp128bit tmem[UR36+0x11c], gdesc[UR56] ;  /* 0x00011c38240079e7 */ /* 0x0007e20009100000 */
[----:B------:R3:W-:Y:S01]  /*24e0*/  UTCOMMA.4X gdesc[UR52], gdesc[UR54], tmem[UR17], tmem[UR50], idesc[UR51], tmem[UR10], UP2 ;  /* 0x800a3236340075ea */ /* 0x0007e20009000011 */
[----:B------:R-:W-:Y:S01]  /*24f0*/  UMOV UR72, UR32 ;  /* 0x0000002000487c82 */ /* 0x000fe20008000000 */
[----:B------:R-:W-:Y:S01]  /*2500*/  UMOV UR73, 0x40004040 ;  /* 0x4000404000497882 */ /* 0x000fe20000000000 */
[----:B--2---:R-:W-:Y:S01]  /*2510*/  MOV R2, UR13 ;  /* 0x0000000d00027c02 */ /* 0x004fe20008000f00 */
[----:B------:R3:W-:Y:S01]  /*2520*/  UTCOMMA.4X gdesc[UR46], gdesc[UR48], tmem[UR17], tmem[UR44], idesc[UR45], tmem[UR8], UPT ;  /* 0x80082c302e0075ea */ /* 0x0007e2000b800011 */
[----:B------:R-:W-:Y:S01]  /*2530*/  UMOV UR74, UR30 ;  /* 0x0000001e004a7c82 */ /* 0x000fe20008000000 */
[----:B------:R-:W-:Y:S01]  /*2540*/  UMOV UR75, 0x40004040 ;  /* 0x40004040004b7882 */ /* 0x000fe20000000000 */
[----:B------:R-:W-:Y:S01]  /*2550*/  UMOV UR77, 0x40004040 ;  /* 0x40004040004d7882 */ /* 0x000fe20000000000 */
[----:B------:R3:W-:Y:S01]  /*2560*/  UTCOMMA.4X gdesc[UR72], gdesc[UR42], tmem[UR17], tmem[UR40], idesc[UR41], tmem[UR6], UPT ;  /* 0x8006282a480075ea */ /* 0x0007e2000b800011 */
[----:B------:R3:W-:Y:S01]  /*2570*/  UTCOMMA.4X gdesc[UR76], gdesc[UR74], tmem[UR17], tmem[UR38], idesc[UR39], tmem[UR4], UPT ;  /* 0x8004264a4c0075ea */ /* 0x0007e2000b800011 */
[----:B------:R3:W-:Y:S01]  /*2580*/  UTCBAR.MULTICAST [UR29], URZ, UR28 ;  /* 0x000000ff1d0073e9 */ /* 0x0007e2000800081c */
[----:B------:R3:W4:Y:S01]  /*2590*/  @!P0 SYNCS.PHASECHK.TRANS64.TRYWAIT P1, [UR16], R2 ;  /* 0x00000002ff0085a7 */ /* 0x0007220008021110 */
[----:B------:R-:W-:Y:S02]  /*25a0*/  UISETP.NE.AND UP0, UPT, UR31, 0x10, UPT ;  /* 0x000000101f00788c */ /* 0x000fe4000bf05270 */
[----:B------:R-:W-:Y:S07]  /*25b0*/  UPLOP3.LUT UP2, UPT, UPT, UPT, UPT, 0x80, 0x8 ;  /* 0x000000000008789c */ /* 0x000fee0003f4f070 */
[----:B------:R-:W-:Y:S05]  /*25c0*/  BRA.U UP0, `(.L_x_41) ;  /* 0xfffffff900dc7547 */ /* 0x000fea000b83ffff */
[----:B------:R-:W-:Y:S01]  /*25d0*/  UIADD3 UR35, UPT, UPT, UR35, 0x1, URZ ;  /* 0x0000000123237890 */ /* 0x000fe2000fffe0ff */
[----:B------:R-:W-:Y:S01]  /*25e0*/  LEA R3, R6, UR12, 0x3 ;  /* 0x0000000c06037c11 */ /* 0x000fe2000f8e18ff */
[----:B------:R-:W-:Y:S01]  /*25f0*/  UIADD3 UR18, UPT, UPT, UR18, 0x50, URZ ;  /* 0x0000005012127890 */ /* 0x000fe2000fffe0ff */
[----:B---3--:R-:W-:Y:S01]  /*2600*/  IMAD.U32 R2, R5, -0x80000000, RZ ;  /* 0x8000000005027824 */ /* 0x008fe200078e00ff */
[----:B------:R-:W-:-:S04]  /*2610*/  UISETP.NE.AND UP0, UPT, UR35, 0x2, UPT ;  /* 0x000000022300788c */ /* 0x000fc8000bf05270 */
[----:B------:R-:W-:Y:S02]  /*2620*/  USEL UR13, URZ, 0x1, UP0 ;  /* 0x00000001ff0d7887 */ /* 0x000fe40008000000 */
[----:B------:R-:W-:Y:S01]  /*2630*/  USEL UR35, UR35, URZ, UP0 ;  /* 0x000000ff23237287 */ /* 0x000fe20008000000 */
[----:B------:R2:W-:Y:S03]  /*2640*/  UTCBAR.MULTICAST [UR18], URZ, UR26 ;  /* 0x000000ff120073e9 */ /* 0x0005e6000800081a */
[----:B------:R-:W-:Y:S01]  /*2650*/  ULEA UR16, UR35, UR12, 0x3 ;  /* 0x0000000c23107291 */ /* 0x000fe2000f8e18ff */
[----:B------:R-:W-:-:S05]  /*2660*/  LOP3.LUT R7, R7, UR13, RZ, 0x3c, !PT ;  /* 0x0000000d07077c12 */ /* 0x000fca000f8e3cff */
[----:B------:R-:W-:-:S04]  /*2670*/  IMAD.U32 R4, R7, -0x80000000, RZ ;  /* 0x8000000007047824 */ /* 0x000fc800078e00ff */
[----:B------:R2:W-:Y:S01]  /*2680*/  SYNCS.PHASECHK.TRANS64.TRYWAIT PT, [UR16+0x60], R4 ;  /* 0x00006004ff0075a7 */ /* 0x0005e200080e1110 */
[----:B------:R-:W3:Y:S02]  /*2690*/  SYNCS.PHASECHK.TRANS64.TRYWAIT P0, [R3+URZ+0x70], R2 ;  /* 0x00007002030075a7 */ /* 0x000ee400080011ff */
[----:B--23--:R-:W-:Y:S05]  /*26a0*/  @!P0 BRA `(.L_x_42) ;  /* 0x0000002c00d08947 */ /* 0x00cfea0003800000 */
.L_x_86:
[C---:B------:R-:W-:Y:S01]  /*26b0*/  LEA R2, R6.reuse, UR12, 0x4 ;  /* 0x0000000c06027c11 */ /* 0x040fe2000f8e20ff */
[----:B------:R-:W-:-:S05]  /*26c0*/  VIADD R6, R6, 0x1 ;  /* 0x0000000106067836 */ /* 0x000fca0000000000 */
[----:B------:R-:W3:Y:S01]  /*26d0*/  LDS R2, [R2+0x3241c] ;  /* 0x03241c0002027984 */ /* 0x000ee20000000800 */
[C---:B----4-:R-:W-:Y:S01]  /*26e0*/  ISETP.NE.AND P1, PT, R6.reuse, 0x2, PT ;  /* 0x000000020600780c */ /* 0x050fe20003f25270 */
[----:B------:R4:W-:Y:S06]  /*26f0*/  MEMBAR.ALL.CTA ;  /* 0x0000000000007992 */ /* 0x0009ec0000008000 */
[----:B----4-:R-:W4:Y:S01]  /*2700*/  FENCE.VIEW.ASYNC.S ;  /* 0x00000000000073c6 */ /* 0x010f220000000000 */
[----:B------:R-:W-:Y:S02]  /*2710*/  SEL R4, RZ, 0x1, P1 ;  /* 0x00000001ff047807 */ /* 0x000fe40000800000 */
[----:B------:R-:W-:-:S02]  /*2720*/  SEL R6, R6, RZ, P1 ;  /* 0x000000ff06067207 */ /* 0x000fc40000800000 */
[----:B------:R-:W-:Y:S01]  /*2730*/  LOP3.LUT R5, R5, R4, RZ, 0x3c, !PT ;  /* 0x0000000405057212 */ /* 0x000fe200078e3cff */
[----:B----4-:R4:W-:Y:S01]  /*2740*/  SYNCS.ARRIVE.TRANS64.ART0 RZ, [R3+URZ+0x80], R0 ;  /* 0x0000800003ff79a7 */ /* 0x0109e200085000ff */
[----:B---3--:R-:W-:-:S13]  /*2750*/  ISETP.NE.AND P0, PT, R2, 0x1, PT ;  /* 0x000000010200780c */ /* 0x008fda0003f05270 */
[----:B----4-:R-:W-:Y:S05]  /*2760*/  @!P0 BRA `(.L_x_43) ;  /* 0xfffffff800408947 */ /* 0x010fea000383ffff */
[----:B------:R-:W-:-:S06]  /*2770*/  UIADD3 UR35, UPT, UPT, UR35, 0x1, URZ ;  /* 0x0000000123237890 */ /* 0x000fcc000fffe0ff */
[----:B------:R-:W-:Y:S02]  /*2780*/  MOV R2, UR35 ;  /* 0x0000002300027c02 */ /* 0x000fe40008000f00 */
.L_x_36:
[----:B------:R-:W-:-:S09]  /*2790*/  UISETP.NE.AND UP0, UPT, UR15, URZ, UPT ;  /* 0x000000ff0f00728c */ /* 0x000fd2000bf05270 */
[----:B------:R-:W-:Y:S05]  /*27a0*/  BRA.U UP0, `(.L_x_34) ;  /* 0x0000000100207547 */ /* 0x000fea000b800000 */
[----:B------:R-:W-:-:S04]  /*27b0*/  ISETP.NE.AND P0, PT, R2, 0x2, PT ;  /* 0x000000020200780c */ /* 0x000fc80003f05270 */
[----:B------:R-:W-:Y:S02]  /*27c0*/  SEL R0, RZ, 0x1, P0 ;  /* 0x00000001ff007807 */ /* 0x000fe40000000000 */
[----:B------:R-:W-:Y:S02]  /*27d0*/  SEL R2, R2, RZ, P0 ;  /* 0x000000ff02027207 */ /* 0x000fe40000000000 */
[----:B------:R-:W-:Y:S02]  /*27e0*/  LOP3.LUT R0, R7, R0, RZ, 0x3c, !PT ;  /* 0x0000000007007212 */ /* 0x000fe400078e3cff */
[----:B------:R-:W-:-:S03]  /*27f0*/  LEA R2, R2, UR12, 0x3 ;  /* 0x0000000c02027c11 */ /* 0x000fc6000f8e18ff */
[----:B------:R-:W-:-:S04]  /*2800*/  IMAD.U32 R4, R0, -0x80000000, RZ ;  /* 0x8000000000047824 */ /* 0x000fc800078e00ff */
[----:B------:R-:W3:Y:S02]  /*2810*/  SYNCS.PHASECHK.TRANS64.TRYWAIT P0, [R2+URZ+0x60], R4 ;  /* 0x00006004020075a7 */ /* 0x000ee400080011ff */
[----:B---3--:R-:W-:Y:S05]  /*2820*/  @!P0 BRA `(.L_x_44) ;  /* 0x0000002c008c8947 */ /* 0x008fea0003800000 */
.L_x_34:
[----:B------:R-:W-:-:S13]  /*2830*/  ISETP.GT.AND P0, PT, R76, 0x3, PT ;  /* 0x000000034c00780c */ /* 0x000fda0003f04270 */
[----:B-1----:R-:W-:Y:S05]  /*2840*/  @P0 EXIT ;  /* 0x000000000000094d */ /* 0x002fea0003800000 */
[----:B------:R-:W-:-:S13]  /*2850*/  ISETP.NE.AND P0, PT, R76, RZ, PT ;  /* 0x000000ff4c00720c */ /* 0x000fda0003f05270 */
[----:B------:R-:W-:Y:S05]  /*2860*/  @P0 BRA `(.L_x_45) ;  /* 0x0000000000b80947 */ /* 0x000fea0003800000 */
[----:B------:R-:W1:Y:S01]  /*2870*/  S2UR UR5, SR_CgaCtaId ;  /* 0x00000000000579c3 */ /* 0x000e620000008800 */
[----:B------:R-:W-:Y:S01]  /*2880*/  NOP ;  /* 0x0000000000007918 */ /* 0x000fe20000000000 */
[----:B------:R-:W-:Y:S02]  /*2890*/  UMOV UR4, 0x40 ;  /* 0x0000004000047882 */ /* 0x000fe40000000000 */
[----:B-1----:R-:W-:-:S09]  /*28a0*/  ULEA UR4, UR5, UR4, 0x18 ;  /* 0x0000000405047291 */ /* 0x002fd2000f8ec0ff */
[----:B---3--:R-:W1:Y:S01]  /*28b0*/  LDS.U8 R0, [UR4] ;  /* 0x00000004ff007984 */ /* 0x008e620008000000 */
[----:B------:R-:W-:Y:S02]  /*28c0*/  UMOV UR4, 0x400 ;  /* 0x0000040000047882 */ /* 0x000fe40000000000 */
[----:B------:R-:W-:Y:S01]  /*28d0*/  ULEA UR4, UR5, UR4, 0x18 ;  /* 0x0000000405047291 */ /* 0x000fe2000f8ec0ff */
[----:B-1----:R-:W-:-:S13]  /*28e0*/  ISETP.NE.AND P0, PT, R0, RZ, PT ;  /* 0x000000ff0000720c */ /* 0x002fda0003f05270 */
[----:B------:R-:W-:Y:S05]  /*28f0*/  @P0 BRA `(.L_x_46) ;  /* 0x00000000007c0947 */ /* 0x000fea0003800000 */
[----:B------:R-:W-:-:S13]  /*2900*/  ELECT P0, URZ, PT ;  /* 0x0000000000ff782f */ /* 0x000fda0003800000 */
[----:B------:R-:W-:Y:S05]  /*2910*/  @!P0 BRA `(.L_x_47) ;  /* 0x0000000000848947 */ /* 0x000fea0003800000 */
[----:B------:R-:W-:-:S05]  /*2920*/  UMOV UR6, 0x10 ;  /* 0x0000001000067882 */ /* 0x000fca0000000000 */
[----:B------:R-:W-:Y:S04]  /*2930*/  DEPBAR.LE SB1, 0x36 ;  /* 0x00009d800000791a */ /* 0x000fe80000000000 */
[----:B------:R-:W1:Y:S02]  /*2940*/  UTCATOMSWS.FIND_AND_SET.ALIGN UP0, UR6, UR6 ;  /* 0x00000006000675e3 */ /* 0x000e640008000800 */
[----:B-1----:R-:W-:Y:S01]  /*2950*/  PLOP3.LUT P0, PT, PT, PT, UP0, 0x80, 0x8 ;  /* 0x000000000008781c */ /* 0x002fe20003f0f008 */
[----:B--2---:R-:W-:-:S03]  /*2960*/  IMAD.U32 R3, RZ, RZ, UR6 ;  /* 0x00000006ff037e24 */ /* 0x004fc6000f8e00ff */
[----:B------:R-:W-:-:S04]  /*2970*/  SEL R0, RZ, 0xffffffff, !P0 ;  /* 0xffffffffff007807 */ /* 0x000fc80004000000 */
[----:B------:R-:W-:-:S13]  /*2980*/  ISETP.NE.AND P0, PT, R0, RZ, PT ;  /* 0x000000ff0000720c */ /* 0x000fda0003f05270 */
[----:B------:R-:W-:Y:S05]  /*2990*/  @P0 BRA `(.L_x_48) ;  /* 0x0000000000240947 */ /* 0x000fea0003800000 */
.L_x_49:
[----:B------:R-:W-:Y:S05]  /*29a0*/  NANOSLEEP 0x64 ;  /* 0x000000640000795d */ /* 0x000fea0003800000 */
[----:B------:R-:W-:-:S05]  /*29b0*/  UMOV UR6, 0x10 ;  /* 0x0000001000067882 */ /* 0x000fca0000000000 */
[----:B------:R-:W-:Y:S04]  /*29c0*/  DEPBAR.LE SB1, 0x36 ;  /* 0x00009d800000791a */ /* 0x000fe80000000000 */
[----:B------:R-:W1:Y:S02]  /*29d0*/  UTCATOMSWS.FIND_AND_SET.ALIGN UP0, UR6, UR6 ;  /* 0x00000006000675e3 */ /* 0x000e640008000800 */
[----:B-1----:R-:W-:Y:S01]  /*29e0*/  PLOP3.LUT P0, PT, PT, PT, UP0, 0x80, 0x8 ;  /* 0x000000000008781c */ /* 0x002fe20003f0f008 */
[----:B------:R-:W-:-:S03]  /*29f0*/  IMAD.U32 R3, RZ, RZ, UR6 ;  /* 0x00000006ff037e24 */ /* 0x000fc6000f8e00ff */
[----:B------:R-:W-:-:S04]  /*2a00*/  SEL R0, RZ, 0xffffffff, !P0 ;  /* 0xffffffffff007807 */ /* 0x000fc80004000000 */
[----:B------:R-:W-:-:S13]  /*2a10*/  ISETP.NE.AND P0, PT, R0, RZ, PT ;  /* 0x000000ff0000720c */ /* 0x000fda0003f05270 */
[----:B------:R-:W-:Y:S05]  /*2a20*/  @!P0 BRA `(.L_x_49) ;  /* 0xfffffffc00dc8947 */ /* 0x000fea000383ffff */
.L_x_48:
[C---:B------:R-:W-:Y:S01]  /*2a30*/  R2UR UR7, R3.reuse ;  /* 0x00000000030772ca */ /* 0x040fe200000e0000 */
[----:B------:R-:W-:Y:S01]  /*2a40*/  IMAD.MOV.U32 R0, RZ, RZ, 0xffff ;  /* 0x0000ffffff007424 */ /* 0x000fe200078e00ff */
[----:B------:R-:W-:Y:S02]  /*2a50*/  UMOV UR6, 0x50 ;  /* 0x0000005000067882 */ /* 0x000fe40000000000 */
[----:B------:R-:W-:Y:S02]  /*2a60*/  ULEA UR6, UR5, UR6, 0x18 ;  /* 0x0000000605067291 */ /* 0x000fe4000f8ec0ff */
[----:B------:R-:W-:Y:S01]  /*2a70*/  SHF.L.U32 R0, R0, R3, RZ ;  /* 0x0000000300007219 */ /* 0x000fe200000006ff */
[----:B------:R-:W-:-:S06]  /*2a80*/  IMAD.SHL.U32 R3, R3, 0x20, RZ ;  /* 0x0000002003037824 */ /* 0x000fcc00078e00ff */
[----:B------:R-:W-:-:S04]  /*2a90*/  UIADD3 UR7, UPT, UPT, UR7, 0x10, URZ ;  /* 0x0000001007077890 */ /* 0x000fc8000fffe0ff */
[----:B------:R-:W-:-:S06]  /*2aa0*/  USHF.L.U32 UR7, UR14, UR7, URZ ;  /* 0x000000070e077299 */ /* 0x000fcc00080006ff */
[----:B------:R-:W-:-:S05]  /*2ab0*/  LOP3.LUT R0, R0, UR7, RZ, 0xfc, !PT ;  /* 0x0000000700007c12 */ /* 0x000fca000f8efcff */
[----:B------:R1:W-:Y:S04]  /*2ac0*/  ATOMS.OR RZ, [UR6], R0 ;  /* 0x00000000ffff798c */ /* 0x0003e8000b000006 */
[----:B------:R1:W-:Y:S01]  /*2ad0*/  STS [UR4+0x98], R3 ;  /* 0x00009803ff007988 */ /* 0x0003e20008000804 */
[----:B------:R-:W-:Y:S05]  /*2ae0*/  BRA `(.L_x_47) ;  /* 0x0000000000107947 */ /* 0x000fea0003800000 */
.L_x_46:
[----:B------:R-:W-:Y:S02]  /*2af0*/  MOV R0, 0xffffffff ;  /* 0xffffffff00007802 */ /* 0x000fe40000000f00 */
[----:B------:R-:W-:-:S03]  /*2b00*/  MOV R2, 0x2b30 ;  /* 0x00002b3000027802 */ /* 0x000fc60000000f00 */
[----:B------:R1:W-:Y:S04]  /*2b10*/  STS [UR4+0x98], R0 ;  /* 0x00009800ff007988 */ /* 0x0003e80008000804 */
[----:B-12---:R-:W-:Y:S05]  /*2b20*/  CALL.REL.NOINC `($__internal_1_$__cuda_sm10x_tcgen05_guardrail_trap_phase_invalid_during_alloc) ;  /* 0x0000002c00387944 */ /* 0x006fea0003c00000 */
.L_x_47:
[----:B------:R-:W-:Y:S05]  /*2b30*/  WARPSYNC.ALL ;  /* 0x0000000000007948 */ /* 0x000fea0003800000 */
[----:B------:R-:W-:Y:S01]  /*2b40*/  NOP ;  /* 0x0000000000007918 */ /* 0x000fe20000000000 */
.L_x_45:
[----:B------:R-:W4:Y:S08]  /*2b50*/  S2UR UR4, SR_CgaCtaId ;  /* 0x00000000000479c3 */ /* 0x000f300000008800 */
[----:B------:R-:W-:Y:S06]  /*2b60*/  BAR.SYNC.DEFER_BLOCKING 0x3, 0xa0 ;  /* 0x00c2800000007b1d */ /* 0x000fec0000010000 */
[----:B------:R-:W-:-:S02]  /*2b70*/  UMOV UR5, 0x400 ;  /* 0x0000040000057882 */ /* 0x000fc40000000000 */
[----:B----4-:R-:W-:-:S06]  /*2b80*/  ULEA UR4, UR4, UR5, 0x18 ;  /* 0x0000000504047291 */ /* 0x010fcc000f8ec0ff */
[----:B-12---:R-:W-:-:S05]  /*2b90*/  MOV R3, UR4 ;  /* 0x0000000400037c02 */ /* 0x006fca0008000f00 */
[----:B------:R1:W2:Y:S01]  /*2ba0*/  LDS R75, [R3+0x98] ;  /* 0x00009800034b7984 */ /* 0x0002a20000000800 */
[----:B------:R-:W4:Y:S02]  /*2bb0*/  SYNCS.PHASECHK.TRANS64.TRYWAIT P0, [R3+URZ+0x70], RZ ;  /* 0x000070ff030075a7 */ /* 0x000f2400080011ff */
[----:B-12-4-:R-:W-:Y:S05]  /*2bc0*/  @!P0 BRA `(.L_x_50) ;  /* 0x0000002800bc8947 */ /* 0x016fea0003800000 */
.L_x_88:
[----:B------:R-:W2:Y:S01]  /*2bd0*/  LDS.128 R52, [R3+0x32410] ;  /* 0x0324100003347984 */ /* 0x000ea20000000c00 */
[----:B---3--:R-:W-:Y:S01]  /*2be0*/  HFMA2 R0, -RZ, RZ, 0, 5.9604644775390625e-08 ;  /* 0x00000001ff007431 */ /* 0x008fe200000001ff */
[----:B------:R3:W-:Y:S06]  /*2bf0*/  MEMBAR.ALL.CTA ;  /* 0x0000000000007992 */ /* 0x0007ec0000008000 */
[----:B---3--:R-:W3:Y:S02]  /*2c00*/  FENCE.VIEW.ASYNC.S ;  /* 0x00000000000073c6 */ /* 0x008ee40000000000 */
[----:B---3--:R3:W-:Y:S01]  /*2c10*/  SYNCS.ARRIVE.TRANS64.ART0 RZ, [R3+URZ+0x80], R0 ;  /* 0x0000800003ff79a7 */ /* 0x0087e200085000ff */
[----:B--2---:R-:W-:-:S13]  /*2c20*/  ISETP.NE.AND P0, PT, R55, 0x1, PT ;  /* 0x000000013700780c */ /* 0x004fda0003f05270 */
[----:B---3--:R-:W-:Y:S05]  /*2c30*/  @P0 BRA `(.L_x_51) ;  /* 0x0000002000880947 */ /* 0x008fea0003800000 */
[C---:B------:R-:W-:Y:S01]  /*2c40*/  IMAD.SHL.U32 R7, R58.reuse, 0x20, RZ ;  /* 0x000000203a077824 */ /* 0x040fe200078e00ff */
[----:B------:R-:W-:Y:S01]  /*2c50*/  SHF.R.U32.HI R2, RZ, 0x5, R58 ;  /* 0x00000005ff027819 */ /* 0x000fe2000001163a */
[----:B------:R-:W-:Y:S01]  /*2c60*/  IMAD.SHL.U32 R5, R58, 0x80, RZ ;  /* 0x000000803a057824 */ /* 0x000fe200078e00ff */
[----:B------:R-:W2:Y:S01]  /*2c70*/  S2UR UR8, SR_CgaCtaId ;  /* 0x00000000000879c3 */ /* 0x000ea20000008800 */
[----:B------:R-:W3:Y:S01]  /*2c80*/  S2R R56, SR_LANEID ;  /* 0x0000000000387919 */ /* 0x000ee20000000000 */
[----:B------:R-:W-:Y:S01]  /*2c90*/  LOP3.LUT R7, R7, 0x3e0, RZ, 0xc0, !PT ;  /* 0x000003e007077812 */ /* 0x000fe200078ec0ff */
[----:B------:R-:W-:Y:S01]  /*2ca0*/  IMAD R74, R76, 0x4, R3 ;  /* 0x000000044c4a7824 */ /* 0x000fe200078e0203 */
[----:B------:R-:W-:Y:S01]  /*2cb0*/  LOP3.LUT R5, R5, 0xf80, RZ, 0xc0, !PT ;  /* 0x00000f8005057812 */ /* 0x000fe200078ec0ff */
[----:B------:R-:W-:Y:S01]  /*2cc0*/  IMAD.MOV.U32 R62, RZ, RZ, 0x1 ;  /* 0x00000001ff3e7424 */ /* 0x000fe200078e00ff */
[----:B------:R-:W-:Y:S01]  /*2cd0*/  CS2R R60, SRZ ;  /* 0x00000000003c7805 */ /* 0x000fe2000001ff00 */
[C---:B------:R-:W-:Y:S01]  /*2ce0*/  IMAD R6, R2.reuse, 0x400, R7 ;  /* 0x0000040002067824 */ /* 0x040fe200078e0207 */
[----:B------:R-:W-:Y:S01]  /*2cf0*/  UMOV UR9, 0x400 ;  /* 0x0000040000097882 */ /* 0x000fe20000000000 */
[----:B------:R-:W-:Y:S01]  /*2d00*/  IMAD R4, R2, 0x1000, R5 ;  /* 0x0000100002047824 */ /* 0x000fe200078e0205 */
[----:B------:R-:W4:Y:S01]  /*2d10*/  LDCU.64 UR10, c[0x0][0x348] ;  /* 0x00006900ff0a77ac */ /* 0x000f220008000a00 */
[----:B------:R-:W-:-:S02]  /*2d20*/  IMAD.IADD R7, R3, 0x1, R6 ;  /* 0x0000000103077824 */ /* 0x000fc400078e0206 */
[----:B------:R-:W-:Y:S02]  /*2d30*/  IMAD.IADD R5, R3, 0x1, R4 ;  /* 0x0000000103057824 */ /* 0x000fe400078e0204 */
[C---:B------:R-:W-:Y:S02]  /*2d40*/  VIADD R4, R7.reuse, 0x4410 ;  /* 0x0000441007047836 */ /* 0x040fe40000000000 */
[----:B------:R-:W-:Y:S02]  /*2d50*/  VIADD R7, R7, 0x4400 ;  /* 0x0000440007077836 */ /* 0x000fe40000000000 */
[C---:B------:R-:W-:Y:S01]  /*2d60*/  VIADD R6, R5.reuse, 0x430 ;  /* 0x0000043005067836 */ /* 0x040fe20000000000 */
[----:B------:R-:W-:Y:S01]  /*2d70*/  SHF.R.U32.HI R73, RZ, 0x3, R4 ;  /* 0x00000003ff497819 */ /* 0x000fe20000011604 */
[C---:B------:R-:W-:Y:S01]  /*2d80*/  VIADD R9, R5.reuse, 0x420 ;  /* 0x0000042005097836 */ /* 0x040fe20000000000 */
[----:B------:R-:W-:Y:S01]  /*2d90*/  SHF.R.U32.HI R72, RZ, 0x3, R7 ;  /* 0x00000003ff487819 */ /* 0x000fe20000011607 */
[----:B------:R-:W-:Y:S01]  /*2da0*/  IMAD.MOV.U32 R59, RZ, RZ, RZ ;  /* 0x000000ffff3b7224 */ /* 0x000fe200078e00ff */
[----:B------:R-:W-:Y:S01]  /*2db0*/  LOP3.LUT R73, R4, 0x10, R73, 0x78, !PT ;  /* 0x0000001004497812 */ /* 0x000fe200078e7849 */
[----:B------:R-:W-:Y:S01]  /*2dc0*/  VIADD R4, R5, 0x410 ;  /* 0x0000041005047836 */ /* 0x000fe20000000000 */
[----:B------:R-:W-:Y:S01]  /*2dd0*/  LOP3.LUT R72, R7, 0x10, R72, 0x78, !PT ;  /* 0x0000001007487812 */ /* 0x000fe200078e7848 */
[----:B------:R-:W-:Y:S01]  /*2de0*/  VIADD R7, R5, 0x400 ;  /* 0x0000040005077836 */ /* 0x000fe20000000000 */
[----:B------:R-:W-:Y:S01]  /*2df0*/  SHF.R.U32.HI R71, RZ, 0x3, R6 ;  /* 0x00000003ff477819 */ /* 0x000fe20000011606 */
[----:B------:R-:W-:Y:S01]  /*2e00*/  IMAD R63, R2, 0x200000, R75 ;  /* 0x00200000023f7824 */ /* 0x000fe200078e024b */
[----:B------:R-:W-:Y:S01]  /*2e10*/  SHF.R.U32.HI R69, RZ, 0x3, R4 ;  /* 0x00000003ff457819 */ /* 0x000fe20000011604 */
[----:B--2---:R-:W-:Y:S01]  /*2e20*/  ULEA UR7, UR8, UR9, 0x18 ;  /* 0x0000000908077291 */ /* 0x004fe2000f8ec0ff */
[----:B------:R-:W-:-:S02]  /*2e30*/  SHF.R.U32.HI R68, RZ, 0x3, R7 ;  /* 0x00000003ff447819 */ /* 0x000fc40000011607 */
[----:B------:R-:W-:Y:S01]  /*2e40*/  LOP3.LUT R71, R6, 0x70, R71, 0x78, !PT ;  /* 0x0000007006477812 */ /* 0x000fe200078e7847 */
[C---:B------:R-:W-:Y:S01]  /*2e50*/  VIADD R6, R5.reuse, 0x470 ;  /* 0x0000047005067836 */ /* 0x040fe20000000000 */
[----:B------:R-:W-:Y:S01]  /*2e60*/  LOP3.LUT R69, R4, 0x70, R69, 0x78, !PT ;  /* 0x0000007004457812 */ /* 0x000fe200078e7845 */
[----:B------:R-:W-:Y:S01]  /*2e70*/  VIADD R4, R5, 0x450 ;  /* 0x0000045005047836 */ /* 0x000fe20000000000 */
[----:B------:R-:W-:Y:S01]  /*2e80*/  LOP3.LUT R68, R7, 0x70, R68, 0x78, !PT ;  /* 0x0000007007447812 */ /* 0x000fe200078e7844 */
[C---:B------:R-:W-:Y:S01]  /*2e90*/  VIADD R7, R5.reuse, 0x460 ;  /* 0x0000046005077836 */ /* 0x040fe20000000000 */
[----:B------:R-:W-:Y:S01]  /*2ea0*/  SHF.R.U32.HI R70, RZ, 0x3, R9 ;  /* 0x00000003ff467819 */ /* 0x000fe20000011609 */
[----:B------:R-:W-:Y:S01]  /*2eb0*/  VIADD R5, R5, 0x440 ;  /* 0x0000044005057836 */ /* 0x000fe20000000000 */
[----:B------:R-:W-:Y:S02]  /*2ec0*/  SHF.R.U32.HI R67, RZ, 0x3, R6 ;  /* 0x00000003ff437819 */ /* 0x000fe40000011606 */
[----:B------:R-:W-:-:S02]  /*2ed0*/  SHF.R.U32.HI R66, RZ, 0x3, R7 ;  /* 0x00000003ff427819 */ /* 0x000fc40000011607 */
[----:B------:R-:W-:Y:S02]  /*2ee0*/  SHF.R.U32.HI R65, RZ, 0x3, R4 ;  /* 0x00000003ff417819 */ /* 0x000fe40000011604 */
[----:B------:R-:W-:Y:S02]  /*2ef0*/  SHF.R.U32.HI R64, RZ, 0x3, R5 ;  /* 0x00000003ff407819 */ /* 0x000fe40000011605 */
[----:B------:R-:W-:Y:S02]  /*2f00*/  LOP3.LUT R70, R9, 0x70, R70, 0x78, !PT ;  /* 0x0000007009467812 */ /* 0x000fe400078e7846 */
[----:B------:R-:W-:Y:S02]  /*2f10*/  LOP3.LUT R67, R6, 0x70, R67, 0x78, !PT ;  /* 0x0000007006437812 */ /* 0x000fe400078e7843 */
[----:B------:R-:W-:Y:S02]  /*2f20*/  LOP3.LUT R66, R7, 0x70, R66, 0x78, !PT ;  /* 0x0000007007427812 */ /* 0x000fe400078e7842 */
[----:B------:R-:W-:-:S02]  /*2f30*/  LOP3.LUT R65, R4, 0x70, R65, 0x78, !PT ;  /* 0x0000007004417812 */ /* 0x000fc400078e7841 */
[----:B---34-:R-:W-:-:S07]  /*2f40*/  LOP3.LUT R64, R5, 0x70, R64, 0x78, !PT ;  /* 0x0000007005407812 */ /* 0x018fce00078e7840 */
.L_x_63:
[----:B--2-4-:R-:W2:Y:S01]  /*2f50*/  LDC.64 R8, c[0x0][0x750] ;  /* 0x0001d400ff087b82 */ /* 0x014ea20000000a00 */
[----:B------:R-:W-:-:S04]  /*2f60*/  IMAD.SHL.U32 R77, R52, 0x80, RZ ;  /* 0x00000080344d7824 */ /* 0x000fc800078e00ff */
[----:B------:R-:W-:-:S03]  /*2f70*/  IMAD.IADD R7, R77, 0x1, R58 ;  /* 0x000000014d077824 */ /* 0x000fc600078e023a */
[----:B------:R-:W3:Y:S01]  /*2f80*/  LDC.64 R4, c[0x0][0x758] ;  /* 0x0001d600ff047b82 */ /* 0x000ee20000000a00 */
[----:B------:R-:W-:Y:S01]  /*2f90*/  LEA R52, R60, R3, 0x3 ;  /* 0x000000033c347211 */ /* 0x000fe200078e18ff */
[----:B--2---:R-:W-:-:S05]  /*2fa0*/  IMAD.WIDE R8, R54, 0x4, R8 ;  /* 0x0000000436087825 */ /* 0x004fca00078e0208 */
[----:B------:R2:W5:Y:S01]  /*2fb0*/  LDG.E R78, desc[UR22][R8.64] ;  /* 0x00000016084e7981 */ /* 0x000562000c1e1900 */
[----:B---3--:R-:W-:Y:S01]  /*2fc0*/  IMAD.WIDE R6, R7, 0x4, R4 ;  /* 0x0000000407067825 */ /* 0x008fe200078e0204 */
[----:B------:R-:W-:-:S04]  /*2fd0*/  SHF.L.U32 R5, R59, 0x1f, RZ ;  /* 0x0000001f3b057819 */ /* 0x000fc800000006ff */
[----:B------:R2:W5:Y:S01]  /*2fe0*/  LDG.E R55, desc[UR22][R6.64] ;  /* 0x0000001606377981 */ /* 0x000562000c1e1900 */
[----:B------:R-:W3:Y:S01]  /*2ff0*/  SYNCS.PHASECHK.TRANS64.TRYWAIT P1, [R52+URZ+0x50], R5 ;  /* 0x00005005340075a7 */ /* 0x000ee200080211ff */
[----:B------:R-:W-:Y:S02]  /*3000*/  PLOP3.LUT P0, PT, PT, PT, PT, 0x80, 0x8 ;  /* 0x000000000008781c */ /* 0x000fe40003f0f070 */
[----:B------:R-:W-:Y:S01]  /*3010*/  ISETP.NE.AND P2, PT, R76, RZ, PT ;  /* 0x000000ff4c00720c */ /* 0x000fe20003f45270 */
[----:B--23--:R-:W-:-:S12]  /*3020*/  @!P1 BRA `(.L_x_52) ;  /* 0x0000002400b89947 */ /* 0x00cfd80003800000 */
.L_x_90:
[----:B------:R-:W-:Y:S02]  /*3030*/  HFMA2 R80, -RZ, RZ, 0, 0 ;  /* 0x00000000ff507431 */ /* 0x000fe400000001ff */
[--C-:B------:R-:W-:Y:S01]  /*3040*/  IMAD.MOV.U32 R57, RZ, RZ, R54.reuse ;  /* 0x000000ffff397224 */ /* 0x100fe200078e0036 */
[----:B------:R-:W-:Y:S01]  /*3050*/  SHF.R.S32.HI R2, RZ, 0x1f, R54 ;  /* 0x0000001fff027819 */ /* 0x000fe20000011436 */
[----:B------:R-:W-:Y:S01]  /*3060*/  IMAD R54, R60, 0x80, R63 ;  /* 0x000000803c367824 */ /* 0x000fe200078e023f */
[----:B------:R-:W-:-:S07]  /*3070*/  MOV R79, RZ ;  /* 0x000000ff004f7202 */ /* 0x000fce0000000f00 */
.L_x_58:
[----:B------:R-:W-:Y:S01]  /*3080*/  SHF.L.U32 R81, R80, 0x5, RZ ;  /* 0x0000000550517819 */ /* 0x000fe200000006ff */
[----:B------:R-:W-:Y:S05]  /*3090*/  WARPSYNC.ALL ;  /* 0x0000000000007948 */ /* 0x000fea0003800000 */
[----:B------:R-:W-:Y:S01]  /*30a0*/  NOP ;  /* 0x0000000000007918 */ /* 0x000fe20000000000 */
[----:B--2---:R-:W-:Y:S01]  /*30b0*/  IADD3 R4, PT, PT, R54, R81, RZ ;  /* 0x0000005136047210 */ /* 0x004fe20007ffe0ff */
[----:B------:R-:W-:Y:S01]  /*30c0*/  BSSY.RECONVERGENT B0, `(.L_x_53) ;  /* 0x0000083000007945 */ /* 0x000fe20003800200 */
[----:B------:R-:W-:Y:S02]  /*30d0*/  PLOP3.LUT P3, PT, P0, PT, PT, 0x80, 0x8 ;  /* 0x000000000008781c */ /* 0x000fe4000076f070 */
[----:B------:R-:W-:-:S13]  /*30e0*/  R2UR UR4, R4 ;  /* 0x00000000040472ca */ /* 0x000fda00000e0000 */
[----:B------:R-:W3:Y:S01]  /*30f0*/  LDTM.x32 R12, tmem[UR4+0x20] ;  /* 0x00002004000c79ee */ /* 0x000ee200082c0000 */
[----:B------:R-:W-:Y:S01]  /*3100*/  R2UR UR4, R4 ;  /* 0x00000000040472ca */ /* 0x000fe200000e0000 */
[C---:B---3-5:R-:W-:Y:S01]  /*3110*/  FMUL R82, R78.reuse, R12 ;  /* 0x0000000c4e527220 */ /* 0x068fe20000400000 */
[C---:B------:R-:W-:Y:S01]  /*3120*/  FMUL R83, R78.reuse, R13 ;  /* 0x0000000d4e537220 */ /* 0x040fe20000400000 */
        /* <DEDUP_REMOVED lines=23> */
[----:B--2---:R-:W2:Y:S01]  /*32a0*/  LDTM.x32 R4, tmem[UR4] ;  /* 0x00000004000479ee */ /* 0x004ea200082c0000 */
[C---:B------:R-:W-:Y:S01]  /*32b0*/  FMUL R107, R78.reuse, R37 ;  /* 0x000000254e6b7220 */ /* 0x040fe20000400000 */
[C---:B------:R-:W-:Y:S01]  /*32c0*/  FMUL R108, R78.reuse, R38 ;  /* 0x000000264e6c7220 */ /* 0x040fe20000400000 */
[C---:B------:R-:W-:Y:S01]  /*32d0*/  FMUL R109, R78.reuse, R39 ;  /* 0x000000274e6d7220 */ /* 0x040fe20000400000 */
[----:B------:R-:W-:Y:S01]  /*32e0*/  F2FP.BF16.F32.PACK_AB R39, R89, R88 ;  /* 0x000000585927723e */ /* 0x000fe200000010ff */
[C---:B------:R-:W-:Y:S01]  /*32f0*/  FMUL R40, R78.reuse, R40 ;  /* 0x000000284e287220 */ /* 0x040fe20000400000 */
[----:B------:R-:W-:Y:S01]  /*3300*/  F2FP.BF16.F32.PACK_AB R38, R87, R86 ;  /* 0x000000565726723e */ /* 0x000fe200000010ff */
[C---:B------:R-:W-:Y:S01]  /*3310*/  FMUL R41, R78.reuse, R41 ;  /* 0x000000294e297220 */ /* 0x040fe20000400000 */
[----:B------:R-:W-:Y:S01]  /*3320*/  F2FP.BF16.F32.PACK_AB R37, R85, R84 ;  /* 0x000000545525723e */ /* 0x000fe200000010ff */
[C---:B------:R-:W-:Y:S01]  /*3330*/  FMUL R42, R78.reuse, R42 ;  /* 0x0000002a4e2a7220 */ /* 0x040fe20000400000 */
[----:B------:R-:W-:Y:S01]  /*3340*/  F2FP.BF16.F32.PACK_AB R36, R83, R82 ;  /* 0x000000525324723e */ /* 0x000fe200000010ff */
[----:B------:R-:W-:Y:S01]  /*3350*/  FMUL R43, R78, R43 ;  /* 0x0000002b4e2b7220 */ /* 0x000fe20000400000 */
[----:B------:R-:W-:-:S02]  /*3360*/  F2FP.BF16.F32.PACK_AB R47, R97, R96 ;  /* 0x00000060612f723e */ /* 0x000fc400000010ff */
[----:B------:R-:W-:Y:S01]  /*3370*/  F2FP.BF16.F32.PACK_AB R46, R95, R94 ;  /* 0x0000005e5f2e723e */ /* 0x000fe200000010ff */
[----:B------:R3:W-:Y:S01]  /*3380*/  STS.128 [R64], R36 ;  /* 0x0000002440007388 */ /* 0x0007e20000000c00 */
[----:B------:R-:W-:Y:S02]  /*3390*/  F2FP.BF16.F32.PACK_AB R45, R93, R92 ;  /* 0x0000005c5d2d723e */ /* 0x000fe400000010ff */
[----:B------:R-:W-:Y:S02]  /*33a0*/  F2FP.BF16.F32.PACK_AB R44, R91, R90 ;  /* 0x0000005a5b2c723e */ /* 0x000fe400000010ff */
[----:B------:R-:W-:Y:S02]  /*33b0*/  F2FP.BF16.F32.PACK_AB R51, R105, R104 ;  /* 0x000000686933723e */ /* 0x000fe400000010ff */
[----:B------:R-:W-:Y:S01]  /*33c0*/  F2FP.BF16.F32.PACK_AB R50, R103, R102 ;  /* 0x000000666732723e */ /* 0x000fe200000010ff */
[----:B------:R4:W-:Y:S01]  /*33d0*/  STS.128 [R65], R44 ;  /* 0x0000002c41007388 */ /* 0x0009e20000000c00 */
[----:B------:R-:W-:Y:S01]  /*33e0*/  F2FP.BF16.F32.PACK_AB R49, R101, R100 ;  /* 0x000000646531723e */ /* 0x000fe200000010ff */
[C---:B--2---:R-:W-:Y:S01]  /*33f0*/  FMUL R110, R78.reuse, R4 ;  /* 0x000000044e6e7220 */ /* 0x044fe20000400000 */
[----:B------:R-:W-:Y:S01]  /*3400*/  F2FP.BF16.F32.PACK_AB R48, R99, R98 ;  /* 0x000000626330723e */ /* 0x000fe200000010ff */
[C---:B------:R-:W-:Y:S01]  /*3410*/  FMUL R111, R78.reuse, R5 ;  /* 0x000000054e6f7220 */ /* 0x040fe20000400000 */
[C---:B------:R-:W-:Y:S01]  /*3420*/  FMUL R112, R78.reuse, R6 ;  /* 0x000000064e707220 */ /* 0x040fe20000400000 */
[C---:B------:R-:W-:Y:S01]  /*3430*/  FMUL R113, R78.reuse, R7 ;  /* 0x000000074e717220 */ /* 0x040fe20000400000 */
[C---:B------:R-:W-:Y:S01]  /*3440*/  FMUL R114, R78.reuse, R8 ;  /* 0x000000084e727220 */ /* 0x040fe20000400000 */
[C---:B------:R-:W-:Y:S01]  /*3450*/  FMUL R115, R78.reuse, R9 ;  /* 0x000000094e737220 */ /* 0x040fe20000400000 */
[C---:B------:R-:W-:Y:S01]  /*3460*/  FMUL R116, R78.reuse, R10 ;  /* 0x0000000a4e747220 */ /* 0x040fe20000400000 */
[C---:B------:R-:W-:Y:S01]  /*3470*/  FMUL R117, R78.reuse, R11 ;  /* 0x0000000b4e757220 */ /* 0x040fe20000400000 */
[----:B------:R2:W-:Y:S01]  /*3480*/  STS.128 [R66], R48 ;  /* 0x0000003042007388 */ /* 0x0005e20000000c00 */
        /* <DEDUP_REMOVED lines=11> */
[C---:B---3--:R-:W-:Y:S01]  /*3540*/  FMUL R36, R78.reuse, R12 ;  /* 0x0000000c4e247220 */ /* 0x048fe20000400000 */
[C---:B------:R-:W-:Y:S01]  /*3550*/  FMUL R37, R78.reuse, R13 ;  /* 0x0000000d4e257220 */ /* 0x040fe20000400000 */
[C---:B------:R-:W-:Y:S01]  /*3560*/  FMUL R38, R78.reuse, R14 ;  /* 0x0000000e4e267220 */ /* 0x040fe20000400000 */
[C---:B------:R-:W-:Y:S01]  /*3570*/  FMUL R39, R78.reuse, R15 ;  /* 0x0000000f4e277220 */ /* 0x040fe20000400000 */
[----:B------:R-:W-:Y:S01]  /*3580*/  FMUL R35, R78, R35 ;  /* 0x000000234e237220 */ /* 0x000fe20000400000 */
[----:B------:R-:W-:-:S02]  /*3590*/  F2FP.BF16.F32.PACK_AB R7, R117, R116 ;  /* 0x000000747507723e */ /* 0x000fc400000010ff */
[----:B------:R-:W-:Y:S01]  /*35a0*/  F2FP.BF16.F32.PACK_AB R6, R115, R114 ;  /* 0x000000727306723e */ /* 0x000fe200000010ff */
[C---:B----4-:R-:W-:Y:S01]  /*35b0*/  FMUL R44, R78.reuse, R16 ;  /* 0x000000104e2c7220 */ /* 0x050fe20000400000 */
[C---:B------:R-:W-:Y:S01]  /*35c0*/  FMUL R45, R78.reuse, R17 ;  /* 0x000000114e2d7220 */ /* 0x040fe20000400000 */
[C---:B------:R-:W-:Y:S01]  /*35d0*/  FMUL R46, R78.reuse, R18 ;  /* 0x000000124e2e7220 */ /* 0x040fe20000400000 */
[C---:B------:R-:W-:Y:S01]  /*35e0*/  FMUL R47, R78.reuse, R19 ;  /* 0x000000134e2f7220 */ /* 0x040fe20000400000 */
[----:B------:R-:W-:Y:S02]  /*35f0*/  F2FP.BF16.F32.PACK_AB R5, R113, R112 ;  /* 0x000000707105723e */ /* 0x000fe400000010ff */
[----:B------:R-:W-:Y:S02]  /*3600*/  F2FP.BF16.F32.PACK_AB R4, R111, R110 ;  /* 0x0000006e6f04723e */ /* 0x000fe400000010ff */
[----:B------:R-:W-:Y:S02]  /*3610*/  F2FP.BF16.F32.PACK_AB R11, R47, R46 ;  /* 0x0000002e2f0b723e */ /* 0x000fe400000010ff */
[----:B------:R-:W-:Y:S01]  /*3620*/  F2FP.BF16.F32.PACK_AB R10, R45, R44 ;  /* 0x0000002c2d0a723e */ /* 0x000fe200000010ff */
[C---:B--2---:R-:W-:Y:S01]  /*3630*/  FMUL R48, R78.reuse, R20 ;  /* 0x000000144e307220 */ /* 0x044fe20000400000 */
[C---:B------:R-:W-:Y:S01]  /*3640*/  FMUL R49, R78.reuse, R21 ;  /* 0x000000154e317220 */ /* 0x040fe20000400000 */
[C---:B------:R-:W-:Y:S01]  /*3650*/  FMUL R50, R78.reuse, R22 ;  /* 0x000000164e327220 */ /* 0x040fe20000400000 */
[----:B------:R-:W-:Y:S01]  /*3660*/  FMUL R51, R78, R23 ;  /* 0x000000174e337220 */ /* 0x000fe20000400000 */
[----:B------:R-:W-:-:S02]  /*3670*/  F2FP.BF16.F32.PACK_AB R23, R43, R42 ;  /* 0x0000002a2b17723e */ /* 0x000fc400000010ff */
[----:B------:R-:W-:Y:S02]  /*3680*/  F2FP.BF16.F32.PACK_AB R22, R41, R40 ;  /* 0x000000282916723e */ /* 0x000fe400000010ff */
[----:B------:R-:W-:Y:S02]  /*3690*/  F2FP.BF16.F32.PACK_AB R21, R109, R108 ;  /* 0x0000006c6d15723e */ /* 0x000fe400000010ff */
[----:B------:R-:W-:Y:S02]  /*36a0*/  F2FP.BF16.F32.PACK_AB R20, R107, R106 ;  /* 0x0000006a6b14723e */ /* 0x000fe400000010ff */
[----:B------:R-:W-:Y:S02]  /*36b0*/  F2FP.BF16.F32.PACK_AB R9, R39, R38 ;  /* 0x000000262709723e */ /* 0x000fe400000010ff */
[----:B------:R-:W-:Y:S01]  /*36c0*/  F2FP.BF16.F32.PACK_AB R8, R37, R36 ;  /* 0x000000242508723e */ /* 0x000fe200000010ff */
[----:B------:R2:W-:Y:S01]  /*36d0*/  STS.128 [R67], R20 ;  /* 0x0000001443007388 */ /* 0x0005e20000000c00 */
[----:B------:R-:W-:-:S02]  /*36e0*/  F2FP.BF16.F32.PACK_AB R15, R27, R26 ;  /* 0x0000001a1b0f723e */ /* 0x000fc400000010ff */
[----:B------:R-:W-:Y:S01]  /*36f0*/  F2FP.BF16.F32.PACK_AB R14, R25, R24 ;  /* 0x00000018190e723e */ /* 0x000fe200000010ff */
[----:B------:R2:W-:Y:S01]  /*3700*/  STS.128 [R68], R4 ;  /* 0x0000000444007388 */ /* 0x0005e20000000c00 */
[----:B------:R-:W-:Y:S02]  /*3710*/  F2FP.BF16.F32.PACK_AB R13, R51, R50 ;  /* 0x00000032330d723e */ /* 0x000fe400000010ff */
[----:B------:R-:W-:Y:S01]  /*3720*/  F2FP.BF16.F32.PACK_AB R12, R49, R48 ;  /* 0x00000030310c723e */ /* 0x000fe200000010ff */
[----:B------:R2:W-:Y:S01]  /*3730*/  STS.128 [R69], R8 ;  /* 0x0000000845007388 */ /* 0x0005e20000000c00 */
[----:B------:R-:W-:Y:S02]  /*3740*/  F2FP.BF16.F32.PACK_AB R19, R35, R34 ;  /* 0x000000222313723e */ /* 0x000fe400000010ff */
[----:B------:R-:W-:Y:S01]  /*3750*/  F2FP.BF16.F32.PACK_AB R18, R33, R32 ;  /* 0x000000202112723e */ /* 0x000fe200000010ff */
[----:B------:R2:W-:Y:S01]  /*3760*/  STS.128 [R70], R12 ;  /* 0x0000000c46007388 */ /* 0x0005e20000000c00 */
[----:B------:R-:W-:-:S02]  /*3770*/  F2FP.BF16.F32.PACK_AB R17, R31, R30 ;  /* 0x0000001e1f11723e */ /* 0x000fc400000010ff */
[----:B------:R-:W-:-:S05]  /*3780*/  F2FP.BF16.F32.PACK_AB R16, R29, R28 ;  /* 0x0000001c1d10723e */ /* 0x000fca00000010ff */
[----:B------:R2:W-:Y:S01]  /*3790*/  STS.128 [R71], R16 ;  /* 0x0000001047007388 */ /* 0x0005e20000000c00 */
[----:B------:R3:W-:Y:S06]  /*37a0*/  MEMBAR.ALL.CTA ;  /* 0x0000000000007992 */ /* 0x0007ec0000008000 */
[----:B---3--:R-:W3:Y:S02]  /*37b0*/  FENCE.VIEW.ASYNC.S ;  /* 0x00000000000073c6 */ /* 0x008ee40000000000 */
[----:B---3--:R-:W-:Y:S06]  /*37c0*/  BAR.SYNC.DEFER_BLOCKING 0x2, 0x80 ;  /* 0x0082000000007b1d */ /* 0x008fec0000010000 */
[----:B------:R-:W-:Y:S05]  /*37d0*/  @P2 BRA `(.L_x_54) ;  /* 0x0000000000442947 */ /* 0x000fea0003800000 */
[----:B------:R-:W-:Y:S01]  /*37e0*/  UIADD3 UR12, UP0, UPT, UR10, 0x240, URZ ;  /* 0x000002400a0c7890 */ /* 0x000fe2000ff1e0ff */
[----:B------:R-:W-:Y:S01]  /*37f0*/  PLOP3.LUT P0, PT, PT, PT, PT, 0x80, 0x8 ;  /* 0x000000000008781c */ /* 0x000fe20003f0f070 */
[----:B------:R-:W-:Y:S01]  /*3800*/  IMAD R81, R53, 0x80, R81 ;  /* 0x0000008035517824 */ /* 0x000fe200078e0251 */
[----:B--2---:R-:W-:Y:S01]  /*3810*/  IADD3 R4, PT, PT, R3, 0x400, RZ ;  /* 0x0000040003047810 */ /* 0x004fe20007ffe0ff */
[----:B------:R-:W-:-:S12]  /*3820*/  UIADD3.X UR13, UPT, UPT, URZ, UR11, URZ, UP0, !UPT ;  /* 0x0000000bff0d7290 */ /* 0x000fd800087fe4ff */
.L_x_55:
[----:B------:R-:W-:Y:S02]  /*3830*/  PLOP3.LUT P1, PT, P1, P0, PT, 0xf2, 0x2f ;  /* 0x00000000002f781c */ /* 0x000fe40000f21e72 */
[----:B------:R-:W-:-:S08]  /*3840*/  @P0 R2UR P1, UR6, R77 ;  /* 0x000000004d0602ca */ /* 0x000fd00000020000 */
[----:B------:R-:W-:Y:S02]  /*3850*/  PLOP3.LUT P1, PT, P1, P0, PT, 0xf2, 0x2f ;  /* 0x00000000002f781c */ /* 0x000fe40000f21e72 */
[----:B------:R-:W-:-:S08]  /*3860*/  @P0 R2UR.OR P1, UR5, R81 ;  /* 0x00000000510502ca */ /* 0x000fd00000120000 */
[----:B------:R-:W-:Y:S02]  /*3870*/  PLOP3.LUT P1, PT, P1, P0, PT, 0xf2, 0x2f ;  /* 0x00000000002f781c */ /* 0x000fe40000f21e72 */
[----:B------:R-:W-:-:S08]  /*3880*/  @P0 R2UR.OR P1, UR4, R4 ;  /* 0x00000000040402ca */ /* 0x000fd00000120000 */
[----:B------:R-:W-:Y:S02]  /*3890*/  @P0 PLOP3.LUT P0, PT, P1, PT, PT, 0x80, 0x8 ;  /* 0x000000000008081c */ /* 0x000fe40000f0f070 */
[----:B------:R-:W-:-:S03]  /*38a0*/  PLOP3.LUT P1, PT, PT, PT, PT, 0x80, 0x8 ;  /* 0x000000000008781c */ /* 0x000fc60003f2f070 */
[----:B------:R2:W-:Y:S08]  /*38b0*/  UTMASTG.2D [UR4], [UR12], desc[URZ] ;  /* 0x0000ff040c0073b5 */ /* 0x0005f00008009000 */
[----:B--2---:R-:W-:Y:S05]  /*38c0*/  @P0 BRA.U.ANY `(.L_x_55) ;  /* 0xfffffffd00d80947 */ /* 0x004fea000393ffff */
[----:B------:R0:W-:Y:S01]  /*38d0*/  UTMACMDFLUSH ;  /* 0x00000000000079b7 */ /* 0x0001e20000000000 */
[----:B------:R-:W-:-:S04]  /*38e0*/  DEPBAR.LE SB0, 0x0 ;  /* 0x000080000000791a */ /* 0x000fc80000000000 */
.L_x_54:
[----:B------:R-:W-:Y:S05]  /*38f0*/  BSYNC.RECONVERGENT B0 ;  /* 0x0000000000007941 */ /* 0x000fea0003800200 */
.L_x_53:
[----:B------:R-:W-:Y:S01]  /*3900*/  FMUL R128, R110, -1.4426950216293334961 ;  /* 0xbfb8aa3b6e807820 */ /* 0x000fe20000400000 */
[----:B------:R-:W-:Y:S01]  /*3910*/  FMUL R127, R111, -1.4426950216293334961 ;  /* 0xbfb8aa3b6f7f7820 */ /* 0x000fe20000400000 */
[----:B------:R-:W-:Y:S01]  /*3920*/  FMUL R126, R112, -1.4426950216293334961 ;  /* 0xbfb8aa3b707e7820 */ /* 0x000fe20000400000 */
[----:B------:R-:W-:Y:S01]  /*3930*/  FMUL R125, R113, -1.4426950216293334961 ;  /* 0xbfb8aa3b717d7820 */ /* 0x000fe20000400000 */
[----:B------:R-:W-:Y:S01]  /*3940*/  FMUL R124, R114, -1.4426950216293334961 ;  /* 0xbfb8aa3b727c7820 */ /* 0x000fe20000400000 */
[----:B------:R-:W-:Y:S01]  /*3950*/  FMUL R123, R115, -1.4426950216293334961 ;  /* 0xbfb8aa3b737b7820 */ /* 0x000fe20000400000 */
[----:B------:R-:W3:Y:S01]  /*3960*/  MUFU.EX2 R128, R128 ;  /* 0x0000008000807308 */ /* 0x000ee20000000800 */
[----:B------:R-:W-:Y:S01]  /*3970*/  FMUL R122, R116, -1.4426950216293334961 ;  /* 0xbfb8aa3b747a7820 */ /* 0x000fe20000400000 */
[----:B------:R-:W-:Y:S01]  /*3980*/  FMUL R121, R117, -1.4426950216293334961 ;  /* 0xbfb8aa3b75797820 */ /* 0x000fe20000400000 */
[----:B------:R-:W-:Y:S01]  /*3990*/  FMUL R120, R36, -1.4426950216293334961 ;  /* 0xbfb8aa3b24787820 */ /* 0x000fe20000400000 */
[----:B------:R-:W-:Y:S01]  /*39a0*/  FMUL R119, R37, -1.4426950216293334961 ;  /* 0xbfb8aa3b25777820 */ /* 0x000fe20000400000 */
[----:B------:R-:W-:Y:S01]  /*39b0*/  FMUL R118, R38, -1.4426950216293334961 ;  /* 0xbfb8aa3b26767820 */ /* 0x000fe20000400000 */
[----:B--2---:R-:W-:Y:S01]  /*39c0*/  FMUL R8, R31, -1.4426950216293334961 ;  /* 0xbfb8aa3b1f087820 */ /* 0x004fe20000400000 */
[----:B------:R-:W-:Y:S01]  /*39d0*/  FMUL R9, R30, -1.4426950216293334961 ;  /* 0xbfb8aa3b1e097820 */ /* 0x000fe20000400000 */
[----:B------:R-:W2:Y:S01]  /*39e0*/  MUFU.EX2 R127, R127 ;  /* 0x0000007f007f7308 */ /* 0x000ea20000000800 */
[----:B------:R-:W-:Y:S01]  /*39f0*/  FMUL R81, R39, -1.4426950216293334961 ;  /* 0xbfb8aa3b27517820 */ /* 0x000fe20000400000 */
[----:B------:R-:W-:Y:S01]  /*3a00*/  FMUL R7, R32, -1.4426950216293334961 ;  /* 0xbfb8aa3b20077820 */ /* 0x000fe20000400000 */
[----:B------:R-:W-:Y:S01]  /*3a10*/  FMUL R20, R47, -1.4426950216293334961 ;  /* 0xbfb8aa3b2f147820 */ /* 0x000fe20000400000 */
[----:B------:R-:W-:Y:S01]  /*3a20*/  FMUL R11, R28, -1.4426950216293334961 ;  /* 0xbfb8aa3b1c0b7820 */ /* 0x000fe20000400000 */
[----:B------:R-:W-:Y:S01]  /*3a30*/  FMUL R10, R29, -1.4426950216293334961 ;  /* 0xbfb8aa3b1d0a7820 */ /* 0x000fe20000400000 */
[----:B------:R-:W-:Y:S01]  /*3a40*/  FMUL R5, R34, -1.4426950216293334961 ;  /* 0xbfb8aa3b22057820 */ /* 0x000fe20000400000 */
[----:B------:R-:W-:Y:S01]  /*3a50*/  FMUL R4, R35, -1.4426950216293334961 ;  /* 0xbfb8aa3b23047820 */ /* 0x000fe20000400000 */
[----:B------:R-:W4:Y:S01]  /*3a60*/  MUFU.EX2 R126, R126 ;  /* 0x0000007e007e7308 */ /* 0x000f220000000800 */
[----:B------:R-:W-:Y:S01]  /*3a70*/  FMUL R21, R46, -1.4426950216293334961 ;  /* 0xbfb8aa3b2e157820 */ /* 0x000fe20000400000 */
[----:B------:R-:W-:Y:S01]  /*3a80*/  FMUL R13, R26, -1.4426950216293334961 ;  /* 0xbfb8aa3b1a0d7820 */ /* 0x000fe20000400000 */
[----:B------:R-:W-:Y:S01]  /*3a90*/  FMUL R15, R24, -1.4426950216293334961 ;  /* 0xbfb8aa3b180f7820 */ /* 0x000fe20000400000 */
[----:B------:R-:W-:Y:S01]  /*3aa0*/  FMUL R23, R44, -1.4426950216293334961 ;  /* 0xbfb8aa3b2c177820 */ /* 0x000fe20000400000 */
[----:B---3--:R-:W-:Y:S01]  /*3ab0*/  FADD R129, R128, 1 ;  /* 0x3f80000080817421 */ /* 0x008fe20000000000 */
[----:B------:R-:W-:Y:S01]  /*3ac0*/  FMUL R22, R45, -1.4426950216293334961 ;  /* 0xbfb8aa3b2d167820 */ /* 0x000fe20000400000 */
[----:B------:R-:W-:Y:S01]  /*3ad0*/  FMUL R6, R33, -1.4426950216293334961 ;  /* 0xbfb8aa3b21067820 */ /* 0x000fe20000400000 */
[----:B------:R-:W3:Y:S01]  /*3ae0*/  MUFU.EX2 R125, R125 ;  /* 0x0000007d007d7308 */ /* 0x000ee20000000800 */
[----:B--2---:R-:W-:Y:S01]  /*3af0*/  FADD R128, R127, 1 ;  /* 0x3f8000007f807421 */ /* 0x004fe20000000000 */
[----:B------:R-:W-:Y:S01]  /*3b00*/  FMUL R16, R51, -1.4426950216293334961 ;  /* 0xbfb8aa3b33107820 */ /* 0x000fe20000400000 */
[----:B------:R-:W-:Y:S01]  /*3b10*/  FMUL R17, R50, -1.4426950216293334961 ;  /* 0xbfb8aa3b32117820 */ /* 0x000fe20000400000 */
[----:B------:R-:W-:Y:S01]  /*3b20*/  FMUL R19, R48, -1.4426950216293334961 ;  /* 0xbfb8aa3b30137820 */ /* 0x000fe20000400000 */
[----:B------:R-:W-:Y:S01]  /*3b30*/  FMUL R14, R25, -1.4426950216293334961 ;  /* 0xbfb8aa3b190e7820 */ /* 0x000fe20000400000 */
[----:B------:R-:W-:Y:S01]  /*3b40*/  FMUL R12, R27, -1.4426950216293334961 ;  /* 0xbfb8aa3b1b0c7820 */ /* 0x000fe20000400000 */
[----:B------:R-:W-:Y:S01]  /*3b50*/  FMUL R18, R49, -1.4426950216293334961 ;  /* 0xbfb8aa3b31127820 */ /* 0x000fe20000400000 */
[----:B------:R-:W2:Y:S01]  /*3b60*/  MUFU.EX2 R124, R124 ;  /* 0x0000007c007c7308 */ /* 0x000ea20000000800 */
[----:B----4-:R-:W-:Y:S01]  /*3b70*/  FADD R127, R126, 1 ;  /* 0x3f8000007e7f7421 */ /* 0x010fe20000000000 */
[----:B------:R-:W-:Y:S01]  /*3b80*/  BAR.SYNC.DEFER_BLOCKING 0x2, 0x80 ;  /* 0x0082000000007b1d */ /* 0x000fe20000010000 */
[----:B------:R-:W-:-:S05]  /*3b90*/  ISETP.NE.AND P2, PT, R76, RZ, PT ;  /* 0x000000ff4c00720c */ /* 0x000fca0003f45270 */
[----:B------:R-:W4:Y:S01]  /*3ba0*/  MUFU.EX2 R123, R123 ;  /* 0x0000007b007b7308 */ /* 0x000f220000000800 */
[----:B---3--:R-:W-:-:S07]  /*3bb0*/  FADD R126, R125, 1 ;  /* 0x3f8000007d7e7421 */ /* 0x008fce0000000000 */
[----:B------:R-:W3:Y:S01]  /*3bc0*/  MUFU.EX2 R122, R122 ;  /* 0x0000007a007a7308 */ /* 0x000ee20000000800 */
[----:B--2---:R-:W-:-:S07]  /*3bd0*/  FADD R125, R124, 1 ;  /* 0x3f8000007c7d7421 */ /* 0x004fce0000000000 */
[----:B------:R-:W2:Y:S01]  /*3be0*/  MUFU.EX2 R121, R121 ;  /* 0x0000007900797308 */ /* 0x000ea20000000800 */
[----:B----4-:R-:W-:-:S07]  /*3bf0*/  FADD R124, R123, 1 ;  /* 0x3f8000007b7c7421 */ /* 0x010fce0000000000 */
        /* <DEDUP_REMOVED lines=46> */
[----:B------:R-:W2:Y:S01]  /*3ee0*/  MUFU.RCP R119, R119 ;  /* 0x0000007700777308 */ /* 0x000ea20000001000 */
[----:B----4-:R-:W-:-:S07]  /*3ef0*/  FADD R14, R14, 1 ;  /* 0x3f8000000e0e7421 */ /* 0x010fce0000000000 */
[----:B------:R-:W4:Y:S01]  /*3f00*/  MUFU.RCP R118, R81 ;  /* 0x0000005100767308 */ /* 0x000f220000001000 */
[----:B---3--:R-:W-:-:S07]  /*3f10*/  FADD R12, R12, 1 ;  /* 0x3f8000000c0c7421 */ /* 0x008fce0000000000 */
[----:B------:R-:W3:Y:S01]  /*3f20*/  MUFU.RCP R8, R8 ;  /* 0x0000000800087308 */ /* 0x000ee20000001000 */
[----:B--2---:R-:W-:-:S04]  /*3f30*/  FMUL R119, R38, R119 ;  /* 0x0000007726777220 */ /* 0x004fc80000400000 */
[----:B------:R-:W-:-:S03]  /*3f40*/  FMUL R92, R92, R119 ;  /* 0x000000775c5c7220 */ /* 0x000fc60000400000 */
[----:B------:R-:W2:Y:S01]  /*3f50*/  MUFU.RCP R9, R9 ;  /* 0x0000000900097308 */ /* 0x000ea20000001000 */
[----:B----4-:R-:W-:Y:S01]  /*3f60*/  FMUL R118, R39, R118 ;  /* 0x0000007627767220 */ /* 0x010fe20000400000 */
[----:B------:R-:W-:-:S03]  /*3f70*/  FMUL R92, R55, R92 ;  /* 0x0000005c375c7220 */ /* 0x000fc60000400000 */
[----:B------:R-:W-:-:S03]  /*3f80*/  FMUL R118, R93, R118 ;  /* 0x000000765d767220 */ /* 0x000fc60000400000 */
[----:B------:R-:W4:Y:S01]  /*3f90*/  MUFU.EX2 R18, R18 ;  /* 0x0000001200127308 */ /* 0x000f220000000800 */
[----:B---3--:R-:W-:-:S04]  /*3fa0*/  FMUL R8, R31, R8 ;  /* 0x000000081f087220 */ /* 0x008fc80000400000 */
[----:B------:R-:W-:-:S03]  /*3fb0*/  FMUL R8, R109, R8 ;  /* 0x000000086d087220 */ /* 0x000fc60000400000 */
[----:B------:R-:W3:Y:S01]  /*3fc0*/  MUFU.RCP R7, R7 ;  /* 0x0000000700077308 */ /* 0x000ee20000001000 */
[----:B--2---:R-:W-:Y:S01]  /*3fd0*/  FMUL R9, R30, R9 ;  /* 0x000000091e097220 */ /* 0x004fe20000400000 */
[----:B------:R-:W-:-:S03]  /*3fe0*/  FMUL R8, R55, R8 ;  /* 0x0000000837087220 */ /* 0x000fc60000400000 */
[----:B------:R-:W-:-:S03]  /*3ff0*/  FMUL R108, R108, R9 ;  /* 0x000000096c6c7220 */ /* 0x000fc60000400000 */
[----:B------:R-:W2:Y:S01]  /*4000*/  MUFU.RCP R121, R121 ;  /* 0x0000007900797308 */ /* 0x000ea20000001000 */
[----:B----4-:R-:W-:Y:S01]  /*4010*/  FADD R18, R18, 1 ;  /* 0x3f80000012127421 */ /* 0x010fe20000000000 */
[----:B------:R-:W-:-:S06]  /*4020*/  FMUL R9, R55, R108 ;  /* 0x0000006c37097220 */ /* 0x000fcc0000400000 */
[----:B------:R-:W4:Y:S01]  /*4030*/  MUFU.RCP R20, R20 ;  /* 0x0000001400147308 */ /* 0x000f220000001000 */
[----:B---3--:R-:W-:-:S04]  /*4040*/  FMUL R7, R32, R7 ;  /* 0x0000000720077220 */ /* 0x008fc80000400000 */
[----:B------:R-:W-:Y:S01]  /*4050*/  FMUL R40, R40, R7 ;  /* 0x0000000728287220 */ /* 0x000fe20000400000 */
[C---:B------:R-:W-:Y:S02]  /*4060*/  FMUL R7, R55.reuse, R118 ;  /* 0x0000007637077220 */ /* 0x040fe40000400000 */
[----:B------:R-:W3:Y:S01]  /*4070*/  MUFU.RCP R11, R11 ;  /* 0x0000000b000b7308 */ /* 0x000ee20000001000 */
[----:B--2---:R-:W-:Y:S01]  /*4080*/  FMUL R121, R36, R121 ;  /* 0x0000007924797220 */ /* 0x004fe20000400000 */
[----:B------:R-:W-:-:S03]  /*4090*/  FMUL R40, R55, R40 ;  /* 0x0000002837287220 */ /* 0x000fc60000400000 */
[----:B------:R-:W-:-:S03]  /*40a0*/  FMUL R90, R90, R121 ;  /* 0x000000795a5a7220 */ /* 0x000fc60000400000 */
[----:B------:R-:W2:Y:S01]  /*40b0*/  MUFU.RCP R10, R10 ;  /* 0x0000000a000a7308 */ /* 0x000ea20000001000 */
[----:B----4-:R-:W-:Y:S01]  /*40c0*/  FMUL R20, R47, R20 ;  /* 0x000000142f147220 */ /* 0x010fe20000400000 */
[----:B------:R-:W-:-:S03]  /*40d0*/  FMUL R90, R55, R90 ;  /* 0x0000005a375a7220 */ /* 0x000fc60000400000 */
[----:B------:R-:W-:-:S03]  /*40e0*/  FMUL R20, R97, R20 ;  /* 0x0000001461147220 */ /* 0x000fc60000400000 */
[----:B------:R-:W4:Y:S01]  /*40f0*/  MUFU.RCP R5, R5 ;  /* 0x0000000500057308 */ /* 0x000f220000001000 */
[----:B---3--:R-:W-:-:S04]  /*4100*/  FMUL R11, R28, R11 ;  /* 0x0000000b1c0b7220 */ /* 0x008fc80000400000 */
[----:B------:R-:W-:Y:S01]  /*4110*/  FMUL R106, R106, R11 ;  /* 0x0000000b6a6a7220 */ /* 0x000fe20000400000 */
[----:B------:R-:W-:Y:S02]  /*4120*/  FMUL R11, R55, R20 ;  /* 0x00000014370b7220 */ /* 0x000fe40000400000 */
[----:B------:R-:W3:Y:S01]  /*4130*/  MUFU.RCP R4, R4 ;  /* 0x0000000400047308 */ /* 0x000ee20000001000 */
[----:B--2---:R-:W-:-:S04]  /*4140*/  FMUL R10, R29, R10 ;  /* 0x0000000a1d0a7220 */ /* 0x004fc80000400000 */
[----:B------:R-:W-:-:S03]  /*4150*/  FMUL R10, R107, R10 ;  /* 0x0000000a6b0a7220 */ /* 0x000fc60000400000 */
[----:B------:R-:W2:Y:S01]  /*4160*/  MUFU.RCP R21, R21 ;  /* 0x0000001500157308 */ /* 0x000ea20000001000 */
[----:B----4-:R-:W-:Y:S01]  /*4170*/  FMUL R5, R34, R5 ;  /* 0x0000000522057220 */ /* 0x010fe20000400000 */
[----:B------:R-:W-:-:S03]  /*4180*/  FMUL R10, R55, R10 ;  /* 0x0000000a370a7220 */ /* 0x000fc60000400000 */
[----:B------:R-:W-:Y:S01]  /*4190*/  FMUL R42, R42, R5 ;  /* 0x000000052a2a7220 */ /* 0x000fe20000400000 */
[----:B------:R-:W-:Y:S02]  /*41a0*/  FMNMX.NAN R5, |R7|, |R8|, !PT ;  /* 0x4000000807057209 */ /* 0x000fe40007820200 */
[----:B------:R-:W4:Y:S01]  /*41b0*/  MUFU.RCP R13, R13 ;  /* 0x0000000d000d7308 */ /* 0x000f220000001000 */
[----:B---3--:R-:W-:-:S07]  /*41c0*/  FMUL R4, R35, R4 ;  /* 0x0000000423047220 */ /* 0x008fce0000400000 */
        /* <DEDUP_REMOVED lines=9> */
[----:B---3--:R-:W-:-:S04]  /*4260*/  FMUL R120, R37, R120 ;  /* 0x0000007825787220 */ /* 0x008fc80000400000 */
[----:B------:R-:W-:-:S03]  /*4270*/  FMUL R120, R91, R120 ;  /* 0x000000785b787220 */ /* 0x000fc60000400000 */
[----:B------:R-:W3:Y:S01]  /*4280*/  MUFU.RCP R129, R129 ;  /* 0x0000008100817308 */ /* 0x000ee20000001000 */
[----:B--2---:R-:W-:Y:S01]  /*4290*/  FMUL R15, R24, R15 ;  /* 0x0000000f180f7220 */ /* 0x004fe20000400000 */
[----:B------:R-:W-:Y:S01]  /*42a0*/  FMUL R24, R43, R4 ;  /* 0x000000042b187220 */ /* 0x000fe20000400000 */
[----:B------:R-:W-:Y:S01]  /*42b0*/  F2FP.SATFINITE.E4M3.F32.PACK_AB_MERGE_C R4, R7, R92, RZ ;  /* 0x0000005c0704723e */ /* 0x000fe200048070ff */
[C---:B------:R-:W-:Y:S01]  /*42c0*/  FMUL R21, R55.reuse, R120 ;  /* 0x0000007837157220 */ /* 0x040fe20000400000 */
[----:B------:R-:W-:Y:S01]  /*42d0*/  F2FP.SATFINITE.E4M3.F32.PACK_AB_MERGE_C R7, R8, R9, RZ ;  /* 0x000000090807723e */ /* 0x000fe200048070ff */
[C---:B------:R-:W-:Y:S01]  /*42e0*/  FMUL R9, R55.reuse, R106 ;  /* 0x0000006a37097220 */ /* 0x040fe20000400000 */
[----:B------:R-:W-:Y:S01]  /*42f0*/  FMUL R20, R55, R24 ;  /* 0x0000001837147220 */ /* 0x000fe20000400000 */
[----:B------:R-:W2:Y:S01]  /*4300*/  MUFU.RCP R128, R128 ;  /* 0x0000008000807308 */ /* 0x000ea20000001000 */
[----:B----4-:R-:W-:Y:S01]  /*4310*/  FMUL R23, R44, R23 ;  /* 0x000000172c177220 */ /* 0x010fe20000400000 */
[----:B------:R-:W-:Y:S01]  /*4320*/  FMUL R102, R102, R15 ;  /* 0x0000000f66667220 */ /* 0x000fe20000400000 */
[----:B------:R-:W-:-:S02]  /*4330*/  FMNMX.NAN R15, |R90|, |R9|, !PT ;  /* 0x400000095a0f7209 */ /* 0x000fc40007820200 */
[----:B------:R-:W-:Y:S01]  /*4340*/  FMUL R94, R94, R23 ;  /* 0x000000175e5e7220 */ /* 0x000fe20000400000 */
[----:B------:R-:W-:Y:S01]  /*4350*/  FMUL R23, R55, R42 ;  /* 0x0000002a37177220 */ /* 0x000fe20000400000 */
[----:B------:R-:W-:Y:S01]  /*4360*/  F2FP.SATFINITE.E4M3.F32.PACK_AB_MERGE_C R24, R10, R9, RZ ;  /* 0x000000090a18723e */ /* 0x000fe200048070ff */
[----:B------:R-:W4:Y:S01]  /*4370*/  MUFU.RCP R127, R127 ;  /* 0x0000007f007f7308 */ /* 0x000f220000001000 */
[----:B---3--:R-:W-:Y:S01]  /*4380*/  FMUL R129, R110, R129 ;  /* 0x000000816e817220 */ /* 0x008fe20000400000 */
[----:B------:R-:W-:Y:S01]  /*4390*/  FMNMX.NAN R9, |R11|, |R20|, !PT ;  /* 0x400000140b097209 */ /* 0x000fe20007820200 */
[C---:B------:R-:W-:Y:S01]  /*43a0*/  FMUL R94, R55.reuse, R94 ;  /* 0x0000005e375e7220 */ /* 0x040fe20000400000 */
[----:B------:R-:W-:Y:S01]  /*43b0*/  F2FP.SATFINITE.E4M3.F32.PACK_AB_MERGE_C R20, R20, R23, RZ ;  /* 0x000000171414723e */ /* 0x000fe200048070ff */
[----:B------:R-:W-:Y:S01]  /*43c0*/  FMUL R82, R82, R129 ;  /* 0x0000008152527220 */ /* 0x000fe20000400000 */
[----:B------:R-:W-:Y:S01]  /*43d0*/  FMUL R102, R55, R102 ;  /* 0x0000006637667220 */ /* 0x000fe20000400000 */
[----:B------:R-:W-:Y:S01]  /*43e0*/  F2FP.SATFINITE.E4M3.F32.PACK_AB_MERGE_C R11, R11, R96, RZ ;  /* 0x000000600b0b723e */ /* 0x000fe200048070ff */
[----:B------:R-:W3:Y:S01]  /*43f0*/  MUFU.RCP R126, R126 ;  /* 0x0000007e007e7308 */ /* 0x000ee20000001000 */
[----:B--2---:R-:W-:Y:S01]  /*4400*/  FMUL R128, R111, R128 ;  /* 0x000000806f807220 */ /* 0x004fe20000400000 */
[----:B------:R-:W-:-:S03]  /*4410*/  FMUL R82, R55, R82 ;  /* 0x0000005237527220 */ /* 0x000fc60000400000 */
[----:B------:R-:W-:-:S03]  /*4420*/  FMUL R128, R83, R128 ;  /* 0x0000008053807220 */ /* 0x000fc60000400000 */
[----:B------:R-:W2:Y:S01]  /*4430*/  MUFU.RCP R22, R22 ;  /* 0x0000001600167308 */ /* 0x000ea20000001000 */
[----:B----4-:R-:W-:Y:S01]  /*4440*/  FMUL R127, R112, R127 ;  /* 0x0000007f707f7220 */ /* 0x010fe20000400000 */
[----:B------:R-:W-:-:S03]  /*4450*/  FMUL R128, R55, R128 ;  /* 0x0000008037807220 */ /* 0x000fc60000400000 */
[----:B------:R-:W-:Y:S02]  /*4460*/  FMUL R84, R84, R127 ;  /* 0x0000007f54547220 */ /* 0x000fe40000400000 */
[----:B------:R-:W-:Y:S01]  /*4470*/  F2FP.SATFINITE.E4M3.F32.PACK_AB_MERGE_C R8, R128, R82, RZ ;  /* 0x000000528008723e */ /* 0x000fe200048070ff */
[----:B------:R-:W4:Y:S01]  /*4480*/  MUFU.RCP R6, R6 ;  /* 0x0000000600067308 */ /* 0x000f220000001000 */
[----:B---3--:R-:W-:Y:S01]  /*4490*/  FMUL R126, R113, R126 ;  /* 0x0000007e717e7220 */ /* 0x008fe20000400000 */
[----:B------:R-:W-:-:S03]  /*44a0*/  FMUL R84, R55, R84 ;  /* 0x0000005437547220 */ /* 0x000fc60000400000 */
[----:B------:R-:W-:-:S03]  /*44b0*/  FMUL R126, R85, R126 ;  /* 0x0000007e557e7220 */ /* 0x000fc60000400000 */
[----:B------:R-:W3:Y:S01]  /*44c0*/  MUFU.RCP R16, R16 ;  /* 0x0000001000107308 */ /* 0x000ee20000001000 */
[----:B--2---:R-:W-:-:S04]  /*44d0*/  FMUL R22, R45, R22 ;  /* 0x000000162d167220 */ /* 0x004fc80000400000 */
[----:B------:R-:W-:-:S03]  /*44e0*/  FMUL R22, R95, R22 ;  /* 0x000000165f167220 */ /* 0x000fc60000400000 */
[----:B------:R-:W2:Y:S01]  /*44f0*/  MUFU.RCP R17, R17 ;  /* 0x0000001100117308 */ /* 0x000ea20000001000 */
[----:B----4-:R-:W-:Y:S01]  /*4500*/  FMUL R6, R33, R6 ;  /* 0x0000000621067220 */ /* 0x010fe20000400000 */
[C---:B------:R-:W-:Y:S01]  /*4510*/  FMUL R22, R55.reuse, R22 ;  /* 0x0000001637167220 */ /* 0x040fe20000400000 */
[----:B------:R-:W-:Y:S02]  /*4520*/  FMUL R33, R55, R104 ;  /* 0x0000006837217220 */ /* 0x000fe40000400000 */
[----:B------:R-:W-:-:S03]  /*4530*/  FMUL R6, R41, R6 ;  /* 0x0000000629067220 */ /* 0x000fc60000400000 */
[----:B------:R-:W4:Y:S01]  /*4540*/  MUFU.RCP R19, R19 ;  /* 0x0000001300137308 */ /* 0x000f220000001000 */
[----:B---3--:R-:W-:-:S04]  /*4550*/  FMUL R16, R51, R16 ;  /* 0x0000001033107220 */ /* 0x008fc80000400000 */
[----:B------:R-:W-:-:S03]  /*4560*/  FMUL R16, R101, R16 ;  /* 0x0000001065107220 */ /* 0x000fc60000400000 */
[----:B------:R-:W3:Y:S01]  /*4570*/  MUFU.RCP R122, R122 ;  /* 0x0000007a007a7308 */ /* 0x000ee20000001000 */
[----:B--2---:R-:W-:-:S04]  /*4580*/  FMUL R17, R50, R17 ;  /* 0x0000001132117220 */ /* 0x004fc80000400000 */
[----:B------:R-:W-:Y:S01]  /*4590*/  FMUL R100, R100, R17 ;  /* 0x0000001164647220 */ /* 0x000fe20000400000 */
[----:B------:R-:W-:Y:S01]  /*45a0*/  FMNMX.NAN R17, |R96|, |R23|, !PT ;  /* 0x4000001760117209 */ /* 0x000fe20007820200 */
[----:B------:R-:W-:Y:S01]  /*45b0*/  FMUL R23, R55, R6 ;  /* 0x0000000637177220 */ /* 0x000fe20000400000 */
[----:B------:R-:W2:Y:S01]  /*45c0*/  MUFU.RCP R14, R14 ;  /* 0x0000000e000e7308 */ /* 0x000ea20000001000 */
[----:B----4-:R-:W-:Y:S01]  /*45d0*/  FMUL R19, R48, R19 ;  /* 0x0000001330137220 */ /* 0x010fe20000400000 */
[C---:B------:R-:W-:Y:S02]  /*45e0*/  F2FP.SATFINITE.E4M3.F32.PACK_AB_MERGE_C R6, R22.reuse, R94, RZ ;  /* 0x0000005e1606723e */ /* 0x040fe400048070ff */
[----:B------:R-:W-:Y:S01]  /*45f0*/  FMNMX.NAN R26, |R22|, |R23|, !PT ;  /* 0x40000017161a7209 */ /* 0x000fe20007820200 */
[----:B------:R-:W-:Y:S01]  /*4600*/  FMUL R98, R98, R19 ;  /* 0x0000001362627220 */ /* 0x000fe20000400000 */
[----:B------:R-:W-:Y:S01]  /*4610*/  FMNMX.NAN R19, |R21|, |R10|, !PT ;  /* 0x4000000a15137209 */ /* 0x000fe20007820200 */
[----:B------:R-:W-:Y:S01]  /*4620*/  FMUL R10, R55, R16 ;  /* 0x00000010370a7220 */ /* 0x000fe20000400000 */
[----:B------:R-:W4:Y:S01]  /*4630*/  MUFU.RCP R12, R12 ;  /* 0x0000000c000c7308 */ /* 0x000f220000001000 */
[----:B---3--:R-:W-:Y:S01]  /*4640*/  FMUL R122, R117, R122 ;  /* 0x0000007a757a7220 */ /* 0x008fe20000400000 */
[----:B------:R-:W-:Y:S01]  /*4650*/  FMUL R98, R55, R98 ;  /* 0x0000006237627220 */ /* 0x000fe20000400000 */
[----:B------:R-:W-:-:S02]  /*4660*/  F2FP.SATFINITE.E4M3.F32.PACK_AB_MERGE_C R21, R21, R90, RZ ;  /* 0x0000005a1515723e */ /* 0x000fc400048070ff */
[----:B------:R-:W-:Y:S01]  /*4670*/  FMUL R122, R89, R122 ;  /* 0x0000007a597a7220 */ /* 0x000fe20000400000 */
[----:B------:R-:W-:Y:S02]  /*4680*/  F2FP.SATFINITE.E4M3.F32.PACK_AB_MERGE_C R23, R23, R40, RZ ;  /* 0x000000281717723e */ /* 0x000fe400048070ff */
[----:B------:R-:W3:Y:S01]  /*4690*/  MUFU.RCP R124, R124 ;  /* 0x0000007c007c7308 */ /* 0x000ee20000001000 */
[----:B--2---:R-:W-:Y:S01]  /*46a0*/  FMUL R14, R25, R14 ;  /* 0x0000000e190e7220 */ /* 0x004fe20000400000 */
[----:B------:R-:W-:Y:S01]  /*46b0*/  FMUL R25, R55, R126 ;  /* 0x0000007e37197220 */ /* 0x000fe20000400000 */
[----:B------:R-:W-:Y:S02]  /*46c0*/  PRMT R11, R6, 0x5410, R11 ;  /* 0x00005410060b7816 */ /* 0x000fe4000000000b */
[----:B------:R-:W-:Y:S01]  /*46d0*/  FMUL R14, R103, R14 ;  /* 0x0000000e670e7220 */ /* 0x000fe20000400000 */
[----:B------:R-:W-:Y:S02]  /*46e0*/  PRMT R6, R24, 0x5410, R7 ;  /* 0x0000541018067816 */ /* 0x000fe40000000007 */
[----:B------:R-:W2:Y:S01]  /*46f0*/  MUFU.RCP R123, R123 ;  /* 0x0000007b007b7308 */ /* 0x000ea20000001000 */
[----:B----4-:R-:W-:Y:S01]  /*4700*/  FMUL R12, R27, R12 ;  /* 0x0000000c1b0c7220 */ /* 0x010fe20000400000 */
[----:B------:R-:W-:Y:S01]  /*4710*/  F2FP.SATFINITE.E4M3.F32.PACK_AB_MERGE_C R27, R25, R84, RZ ;  /* 0x00000054191b723e */ /* 0x000fe200048070ff */
[----:B------:R-:W-:Y:S01]  /*4720*/  FMUL R31, R55, R14 ;  /* 0x0000000e371f7220 */ /* 0x000fe20000400000 */
[----:B------:R-:W-:Y:S01]  /*4730*/  FMNMX3.NAN R22, |R25|, |R10|, R5, !PT ;  /* 0x4000000a19167276 */ /* 0x000fe20007820205 */
[----:B------:R-:W-:Y:S01]  /*4740*/  FMUL R12, R105, R12 ;  /* 0x0000000c690c7220 */ /* 0x000fe20000400000 */
[----:B------:R-:W-:Y:S01]  /*4750*/  FMUL R5, R55, R122 ;  /* 0x0000007a37057220 */ /* 0x000fe20000400000 */
[----:B------:R-:W-:Y:S01]  /*4760*/  PRMT R8, R8, 0x5410, R27 ;  /* 0x0000541008087816 */ /* 0x000fe2000000001b */
[----:B------:R-:W4:Y:S01]  /*4770*/  MUFU.RCP R125, R125 ;  /* 0x0000007d007d7308 */ /* 0x000f220000001000 */
[----:B---3--:R-:W-:Y:S01]  /*4780*/  FMUL R124, R115, R124 ;  /* 0x0000007c737c7220 */ /* 0x008fe20000400000 */
[C---:B------:R-:W-:Y:S01]  /*4790*/  FMUL R12, R55.reuse, R12 ;  /* 0x0000000c370c7220 */ /* 0x040fe20000400000 */
[----:B------:R-:W-:Y:S01]  /*47a0*/  FMUL R27, R55, R100 ;  /* 0x00000064371b7220 */ /* 0x000fe20000400000 */
[----:B------:R-:W-:Y:S01]  /*47b0*/  PRMT R7, R23, 0x5410, R20 ;  /* 0x0000541017077816 */ /* 0x000fe20000000014 */
[----:B------:R-:W-:Y:S01]  /*47c0*/  FMUL R124, R87, R124 ;  /* 0x0000007c577c7220 */ /* 0x000fe20000400000 */
[----:B------:R-:W-:-:S02]  /*47d0*/  FMNMX.NAN R16, |R94|, |R40|, !PT ;  /* 0x400000285e107209 */ /* 0x000fc40007820200 */
[----:B------:R-:W3:Y:S01]  /*47e0*/  MUFU.RCP R18, R18 ;  /* 0x0000001200127308 */ /* 0x000ee20000001000 */
[----:B--2---:R-:W-:Y:S01]  /*47f0*/  FMUL R123, R116, R123 ;  /* 0x0000007b747b7220 */ /* 0x004fe20000400000 */
[----:B------:R-:W-:Y:S01]  /*4800*/  FMUL R124, R55, R124 ;  /* 0x0000007c377c7220 */ /* 0x000fe20000400000 */
[----:B------:R-:W-:Y:S02]  /*4810*/  FMNMX3.NAN R29, |R5|, |R12|, R9, !PT ;  /* 0x4000000c051d7276 */ /* 0x000fe40007820209 */
[----:B------:R-:W-:Y:S01]  /*4820*/  FMUL R88, R88, R123 ;  /* 0x0000007b58587220 */ /* 0x000fe20000400000 */
[----:B------:R-:W-:Y:S02]  /*4830*/  F2FP.SATFINITE.E4M3.F32.PACK_AB_MERGE_C R14, R10, R27, RZ ;  /* 0x0000001b0a0e723e */ /* 0x000fe400048070ff */
[----:B------:R-:W-:Y:S01]  /*4840*/  FMNMX3.NAN R26, |R124|, |R31|, R26, !PT ;  /* 0x4000001f7c1a7276 */ /* 0x000fe2000782021a */
[----:B----4-:R-:W-:Y:S01]  /*4850*/  FMUL R125, R114, R125 ;  /* 0x0000007d727d7220 */ /* 0x010fe20000400000 */
[----:B------:R-:W-:Y:S01]  /*4860*/  FMUL R88, R55, R88 ;  /* 0x0000005837587220 */ /* 0x000fe20000400000 */
[----:B------:R-:W-:-:S02]  /*4870*/  PRMT R10, R21, 0x5410, R4 ;  /* 0x00005410150a7816 */ /* 0x000fc40000000004 */
[----:B------:R-:W-:Y:S01]  /*4880*/  FMUL R86, R86, R125 ;  /* 0x0000007d56567220 */ /* 0x000fe20000400000 */
[----:B------:R-:W-:Y:S02]  /*4890*/  FMNMX3.NAN R84, |R84|, |R27|, R13, !PT ;  /* 0x4000001b54547276 */ /* 0x000fe4000782020d */
[----:B------:R-:W-:Y:S01]  /*48a0*/  F2FP.SATFINITE.E4M3.F32.PACK_AB_MERGE_C R9, R5, R88, RZ ;  /* 0x000000580509723e */ /* 0x000fe200048070ff */
[----:B---3--:R-:W-:Y:S01]  /*48b0*/  FMUL R18, R49, R18 ;  /* 0x0000001231127220 */ /* 0x008fe20000400000 */
[----:B------:R-:W-:Y:S01]  /*48c0*/  FMUL R25, R55, R86 ;  /* 0x0000005637197220 */ /* 0x000fe20000400000 */
[----:B------:R-:W-:Y:S02]  /*48d0*/  F2FP.SATFINITE.E4M3.F32.PACK_AB_MERGE_C R5, R12, R33, RZ ;  /* 0x000000210c05723e */ /* 0x000fe400048070ff */
[----:B------:R-:W-:Y:S01]  /*48e0*/  FMUL R18, R99, R18 ;  /* 0x0000001263127220 */ /* 0x000fe20000400000 */
[----:B------:R-:W-:Y:S02]  /*48f0*/  F2FP.SATFINITE.E4M3.F32.PACK_AB_MERGE_C R12, R31, R102, RZ ;  /* 0x000000661f0c723e */ /* 0x000fe400048070ff */
[----:B------:R-:W-:Y:S01]  /*4900*/  F2FP.SATFINITE.E4M3.F32.PACK_AB_MERGE_C R124, R124, R25, RZ ;  /* 0x000000197c7c723e */ /* 0x000fe200048070ff */
[----:B------:R-:W-:Y:S01]  /*4910*/  FMUL R35, R55, R18 ;  /* 0x0000001237237220 */ /* 0x000fe20000400000 */
[----:B------:R-:W-:-:S02]  /*4920*/  PRMT R5, R12, 0x5410, R5 ;  /* 0x000054100c057816 */ /* 0x000fc40000000005 */
[----:B------:R-:W-:Y:S02]  /*4930*/  PRMT R9, R124, 0x5410, R9 ;  /* 0x000054107c097816 */ /* 0x000fe40000000009 */
[----:B------:R-:W-:Y:S02]  /*4940*/  F2FP.SATFINITE.E4M3.F32.PACK_AB_MERGE_C R37, R35, R98, RZ ;  /* 0x000000622325723e */ /* 0x000fe400048070ff */
[----:B------:R-:W-:Y:S01]  /*4950*/  FMNMX3.NAN R17, |R88|, |R33|, R17, !PT ;  /* 0x4000002158117276 */ /* 0x000fe20007820211 */
[----:B------:R2:W-:Y:S01]  /*4960*/  STS.128 [R72], R8 ;  /* 0x0000000848007388 */ /* 0x0005e20000000c00 */
[----:B------:R-:W-:Y:S02]  /*4970*/  PRMT R4, R37, 0x5410, R14 ;  /* 0x0000541025047816 */ /* 0x000fe4000000000e */
[----:B------:R-:W-:Y:S02]  /*4980*/  FMNMX3.NAN R19, |R128|, |R35|, R19, !PT ;  /* 0x4000002380137276 */ /* 0x000fe40007820213 */
[----:B------:R-:W-:Y:S01]  /*4990*/  FMNMX3.NAN R16, |R25|, |R102|, R16, !PT ;  /* 0x4000006619107276 */ /* 0x000fe20007820210 */
[----:B------:R2:W-:Y:S01]  /*49a0*/  STS.128 [R73], R4 ;  /* 0x0000000449007388 */ /* 0x0005e20000000c00 */
[----:B------:R-:W-:-:S02]  /*49b0*/  FMNMX3.NAN R15, |R82|, |R98|, R15, !PT ;  /* 0x40000062520f7276 */ /* 0x000fc4000782020f */
[----:B------:R-:W-:Y:S01]  /*49c0*/  FMNMX.NAN R22, R29, R22, !PT ;  /* 0x000000161d167209 */ /* 0x000fe20007820000 */
[----:B------:R3:W-:Y:S06]  /*49d0*/  MEMBAR.ALL.CTA ;  /* 0x0000000000007992 */ /* 0x0007ec0000008000 */
[----:B---3--:R-:W3:Y:S01]  /*49e0*/  FENCE.VIEW.ASYNC.S ;  /* 0x00000000000073c6 */ /* 0x008ee20000000000 */
[----:B------:R-:W-:Y:S02]  /*49f0*/  FMNMX.NAN R17, R17, R84, !PT ;  /* 0x0000005411117209 */ /* 0x000fe40007820000 */
[----:B------:R-:W-:-:S02]  /*4a00*/  FMNMX3.NAN R19, R19, R26, R22, !PT ;  /* 0x0000001a13137276 */ /* 0x000fc40007820016 */
[----:B------:R-:W-:-:S04]  /*4a10*/  FMNMX3.NAN R16, R15, R16, R17, !PT ;  /* 0x000000100f107276 */ /* 0x000fc80007820011 */
[----:B------:R-:W-:-:S04]  /*4a20*/  FMNMX3.NAN R16, R16, R19, RZ, !PT ;  /* 0x0000001310107276 */ /* 0x000fc800078200ff */
[----:B------:R-:W-:Y:S01]  /*4a30*/  FMNMX R79, R16, R79, !PT ;  /* 0x0000004f104f7209 */ /* 0x000fe20007800000 */
[----:B---3--:R-:W-:Y:S06]  /*4a40*/  BAR.SYNC.DEFER_BLOCKING 0x2, 0x80 ;  /* 0x0082000000007b1d */ /* 0x008fec0000010000 */
[----:B------:R-:W-:Y:S05]  /*4a50*/  @P2 BRA `(.L_x_56) ;  /* 0x0000000000442947 */ /* 0x000fea0003800000 */
[----:B------:R-:W-:Y:S01]  /*4a60*/  IMAD R80, R53, 0x4, R80 ;  /* 0x0000000435507824 */ /* 0x000fe200078e0250 */
[----:B------:R-:W-:Y:S01]  /*4a70*/  UIADD3 UR12, UP0, UPT, UR10, 0x2c0, URZ ;  /* 0x000002c00a0c7890 */ /* 0x000fe2000ff1e0ff */
[----:B------:R-:W-:Y:S02]  /*4a80*/  PLOP3.LUT P0, PT, PT, PT, PT, 0x80, 0x8 ;  /* 0x000000000008781c */ /* 0x000fe40003f0f070 */
[----:B--2---:R-:W-:Y:S01]  /*4a90*/  IADD3 R4, PT, PT, R3, 0x4400, RZ ;  /* 0x0000440003047810 */ /* 0x004fe20007ffe0ff */
[----:B------:R-:W-:Y:S01]  /*4aa0*/  IMAD.SHL.U32 R80, R80, 0x10, RZ ;  /* 0x0000001050507824 */ /* 0x000fe200078e00ff */
[----:B------:R-:W-:-:S12]  /*4ab0*/  UIADD3.X UR13, UPT, UPT, URZ, UR11, URZ, UP0, !UPT ;  /* 0x0000000bff0d7290 */ /* 0x000fd800087fe4ff */
.L_x_57:
        /* <DEDUP_REMOVED lines=10> */
[----:B------:R0:W-:Y:S02]  /*4b60*/  UTMACMDFLUSH ;  /* 0x00000000000079b7 */ /* 0x0001e40000000000 */
.L_x_56:
[----:B------:R-:W-:Y:S01]  /*4b70*/  BAR.SYNC.DEFER_BLOCKING 0x2, 0x80 ;  /* 0x0082000000007b1d */ /* 0x000fe20000010000 */
[----:B------:R-:W-:Y:S01]  /*4b80*/  HFMA2 R80, -RZ, RZ, 0, 1.1920928955078125e-07 ;  /* 0x00000002ff507431 */ /* 0x000fe200000001ff */
[----:B------:R-:W-:-:S04]  /*4b90*/  PLOP3.LUT P0, PT, PT, PT, PT, 0x8, 0x80 ;  /* 0x000000000080781c */ /* 0x000fc80003f0e170 */
[----:B------:R-:W-:Y:S09]  /*4ba0*/  @P3 BRA `(.L_x_58) ;  /* 0xffffffe400343947 */ /* 0x000ff2000383ffff */
[----:B------:R-:W-:Y:S01]  /*4bb0*/  ELECT P0, URZ, PT ;  /* 0x0000000000ff782f */ /* 0x000fe20003800000 */
[C---:B--2---:R-:W-:Y:S01]  /*4bc0*/  IMAD R5, R62.reuse, 0x8, R3 ;  /* 0x000000083e057824 */ /* 0x044fe200078e0203 */
[----:B------:R-:W-:Y:S01]  /*4bd0*/  SHF.L.U32 R4, R61, 0x1f, RZ ;  /* 0x0000001f3d047819 */ /* 0x000fe200000006ff */
[----:B------:R-:W-:Y:S01]  /*4be0*/  BSSY B0, `(.L_x_59) ;  /* 0x0000006000007945 */ /* 0x000fe20003800000 */
[----:B------:R-:W-:-:S09]  /*4bf0*/  LEA R55, R62, R3, 0x4 ;  /* 0x000000033e377211 */ /* 0x000fd200078e20ff */
[----:B------:R-:W-:-:S04]  /*4c00*/  @P0 IMAD.MOV.U32 R7, RZ, RZ, 0x1 ;  /* 0x00000001ff070424 */ /* 0x000fc800078e00ff */
[----:B------:R2:W-:Y:S01]  /*4c10*/  @P0 SYNCS.ARRIVE.TRANS64.ART0 RZ, [R52+URZ+0x60], R7 ;  /* 0x0000600734ff09a7 */ /* 0x0005e200085000ff */
[----:B------:R-:W3:Y:S02]  /*4c20*/  SYNCS.PHASECHK.TRANS64.TRYWAIT P0, [R5+URZ+0x70], R4 ;  /* 0x00007004050075a7 */ /* 0x000ee400080011ff */
[----:B--23--:R-:W-:Y:S05]  /*4c30*/  @!P0 BRA `(.L_x_60) ;  /* 0x0000000800cc8947 */ /* 0x00cfea0003800000 */
.L_x_92:
[----:B------:R-:W-:Y:S05]  /*4c40*/  BSYNC B0 ;  /* 0x0000000000007941 */ /* 0x000fea0003800000 */
.L_x_59:
[----:B------:R-:W3:Y:S01]  /*4c50*/  LDS.128 R52, [R55+0x32410] ;  /* 0x0324100037347984 */ /* 0x000ee20000000c00 */
[----:B------:R-:W-:Y:S01]  /*4c60*/  CREDUX.MAXABS.F32.NAN UR4, R79 ;  /* 0x000000004f0472cc */ /* 0x000fe20000006400 */
[----:B------:R-:W-:Y:S01]  /*4c70*/  BSSY.RECONVERGENT B0, `(.L_x_61) ;  /* 0x0000014000007945 */ /* 0x000fe20003800200 */
[----:B------:R-:W-:Y:S01]  /*4c80*/  ISETP.NE.AND P0, PT, R56, RZ, PT ;  /* 0x000000ff3800720c */ /* 0x000fe20003f05270 */
[----:B------:R4:W-:Y:S06]  /*4c90*/  MEMBAR.ALL.CTA ;  /* 0x0000000000007992 */ /* 0x0009ec0000008000 */
[----:B----4-:R-:W4:Y:S01]  /*4ca0*/  FENCE.VIEW.ASYNC.S ;  /* 0x00000000000073c6 */ /* 0x010f220000000000 */
[----:B------:R-:W-:-:S02]  /*4cb0*/  VIADD R60, R60, 0x1 ;  /* 0x000000013c3c7836 */ /* 0x000fc40000000000 */
[----:B------:R-:W-:Y:S02]  /*4cc0*/  VIADD R62, R62, 0x1 ;  /* 0x000000013e3e7836 */ /* 0x000fe40000000000 */
[----:B--2---:R-:W-:Y:S01]  /*4cd0*/  IMAD.U32 R7, RZ, RZ, UR4 ;  /* 0x00000004ff077e24 */ /* 0x004fe2000f8e00ff */
[----:B----4-:R2:W-:Y:S04]  /*4ce0*/  SYNCS.ARRIVE.TRANS64.ART0 RZ, [R5+URZ+0x80], R0 ;  /* 0x0000800005ff79a7 */ /* 0x0105e800085000ff */
[----:B------:R2:W-:Y:S01]  /*4cf0*/  @!P0 STS [R74+0x32400], R7 ;  /* 0x032400074a008388 */ /* 0x0005e20000000800 */
[----:B------:R-:W-:Y:S01]  /*4d00*/  BAR.SYNC.DEFER_BLOCKING 0x2, 0x80 ;  /* 0x0082000000007b1d */ /* 0x000fe20000010000 */
[----:B------:R-:W-:-:S13]  /*4d10*/  LOP3.LUT P0, RZ, R76, R56, RZ, 0xfc, !PT ;  /* 0x000000384cff7212 */ /* 0x000fda000780fcff */
[----:B------:R-:W-:Y:S05]  /*4d20*/  @P0 BRA `(.L_x_62) ;  /* 0x0000000000200947 */ /* 0x000fea0003800000 */
[----:B-1----:R-:W-:Y:S01]  /*4d30*/  IMAD.U32 R3, RZ, RZ, UR7 ;  /* 0x00000007ff037e24 */ /* 0x002fe2000f8e00ff */
[----:B------:R-:W1:Y:S04]  /*4d40*/  LDCU.64 UR4, c[0x0][0x740] ;  /* 0x0000e800ff0477ac */ /* 0x000e680008000a00 */
[----:B--2---:R-:W2:Y:S01]  /*4d50*/  LDS.128 R4, [R3+0x32400] ;  /* 0x0324000003047984 */ /* 0x004ea20000000c00 */
[----:B-1----:R-:W-:-:S04]  /*4d60*/  LEA R8, P0, R57, UR4, 0x2 ;  /* 0x0000000439087c11 */ /* 0x002fc8000f8010ff */
[----:B------:R-:W-:Y:S02]  /*4d70*/  LEA.HI.X R9, R57, UR5, R2, 0x2, P0 ;  /* 0x0000000539097c11 */ /* 0x000fe400080f1402 */
[----:B--2---:R-:W-:-:S04]  /*4d80*/  FMNMX3 R4, R4, RZ, R5, !PT ;  /* 0x000000ff04047276 */ /* 0x004fc80007800005 */
[----:B------:R-:W-:-:S05]  /*4d90*/  FMNMX3 R7, R4, R6, R7, !PT ;  /* 0x0000000604077276 */ /* 0x000fca0007800007 */
[----:B------:R4:W-:Y:S02]  /*4da0*/  REDG.E.MAX.S32.STRONG.GPU desc[UR22][R8.64], R7 ;  /* 0x000000070800798e */ /* 0x0009e4000d12e316 */
.L_x_62:
[----:B------:R-:W-:Y:S05]  /*4db0*/  BSYNC.RECONVERGENT B0 ;  /* 0x0000000000007941 */ /* 0x000fea0003800200 */
.L_x_61:
[----:B---3--:R-:W-:Y:S02]  /*4dc0*/  ISETP.NE.AND P0, PT, R55, 0x1, PT ;  /* 0x000000013700780c */ /* 0x008fe40003f05270 */
[----:B------:R-:W-:Y:S02]  /*4dd0*/  ISETP.NE.AND P1, PT, R62, 0x2, PT ;  /* 0x000000023e00780c */ /* 0x000fe40003f25270 */
[----:B------:R-:W-:Y:S02]  /*4de0*/  ISETP.NE.AND P2, PT, R60, 0x2, PT ;  /* 0x000000023c00780c */ /* 0x000fe40003f45270 */
[----:B------:R-:W-:Y:S02]  /*4df0*/  SEL R4, RZ, 0x1, P1 ;  /* 0x00000001ff047807 */ /* 0x000fe40000800000 */
[----:B------:R-:W-:Y:S02]  /*4e00*/  SEL R2, RZ, 0x1, P2 ;  /* 0x00000001ff027807 */ /* 0x000fe40001000000 */
[----:B------:R-:W-:-:S02]  /*4e10*/  LOP3.LUT R61, R61, R4, RZ, 0x3c, !PT ;  /* 0x000000043d3d7212 */ /* 0x000fc400078e3cff */
[----:B------:R-:W-:Y:S02]  /*4e20*/  LOP3.LUT R59, R59, R2, RZ, 0x3c, !PT ;  /* 0x000000023b3b7212 */ /* 0x000fe400078e3cff */
[----:B------:R-:W-:Y:S02]  /*4e30*/  SEL R62, R62, RZ, P1 ;  /* 0x000000ff3e3e7207 */ /* 0x000fe40000800000 */
[----:B------:R-:W-:Y:S01]  /*4e40*/  SEL R60, R60, RZ, P2 ;  /* 0x000000ff3c3c7207 */ /* 0x000fe20001000000 */
[----:B------:R-:W-:Y:S06]  /*4e50*/  @!P0 BRA `(.L_x_63) ;  /* 0xffffffe0003c8947 */ /* 0x000fec000383ffff */
.L_x_51:
[----:B------:R-:W-:-:S13]  /*4e60*/  ISETP.NE.AND P0, PT, R76, RZ, PT ;  /* 0x000000ff4c00720c */ /* 0x000fda0003f05270 */
[----:B------:R-:W-:Y:S05]  /*4e70*/  @P0 BRA `(.L_x_64) ;  /* 0x00000000001c0947 */ /* 0x000fea0003800000 */
[----:B------:R-:W3:Y:S01]  /*4e80*/  S2UR UR4, SR_CgaCtaId ;  /* 0x00000000000479c3 */ /* 0x000ee20000008800 */
[----:B------:R-:W-:Y:S02]  /*4e90*/  ELECT P1, URZ, PT ;  /* 0x0000000000ff782f */ /* 0x000fe40003820000 */
[----:B------:R-:W-:Y:S01]  /*4ea0*/  MOV R2, 0x1 ;  /* 0x0000000100027802 */ /* 0x000fe20000000f00 */
[----:B------:R-:W-:-:S04]  /*4eb0*/  UMOV UR5, 0x40 ;  /* 0x0000004000057882 */ /* 0x000fc80000000000 */
[----:B------:R-:W-:Y:S01]  /*4ec0*/  UVIRTCOUNT.DEALLOC.SMPOOL 0x80 ;  /* 0x000000800000784c */ /* 0x000fe20000000000 */
[----:B---3--:R-:W-:-:S09]  /*4ed0*/  ULEA UR4, UR4, UR5, 0x18 ;  /* 0x0000000504047291 */ /* 0x008fd2000f8ec0ff */
[----:B------:R3:W-:Y:S03]  /*4ee0*/  @P1 STS.U8 [UR4], R2 ;  /* 0x00000002ff001988 */ /* 0x0007e60008000004 */
.L_x_64:
[----:B------:R-:W-:Y:S06]  /*4ef0*/  BAR.SYNC.DEFER_BLOCKING 0x2, 0x80 ;  /* 0x0082000000007b1d */ /* 0x000fec0000010000 */
[----:B------:R-:W-:Y:S05]  /*4f00*/  @P0 BRA `(.L_x_65) ;  /* 0x00000000009c0947 */ /* 0x000fea0003800000 */
[----:B------:R-:W5:Y:S01]  /*4f10*/  S2UR UR5, SR_CgaCtaId ;  /* 0x00000000000579c3 */ /* 0x000f620000008800 */
[----:B------:R-:W-:Y:S01]  /*4f20*/  NOP ;  /* 0x0000000000007918 */ /* 0x000fe20000000000 */
[----:B------:R-:W-:Y:S01]  /*4f30*/  UMOV UR4, 0x50 ;  /* 0x0000005000047882 */ /* 0x000fe20000000000 */
[----:B------:R-:W-:Y:S01]  /*4f40*/  LOP3.LUT R4, R75, 0xffff, RZ, 0xc0, !PT ;  /* 0x0000ffff4b047812 */ /* 0x000fe200078ec0ff */
[----:B-1----:R-:W-:-:S03]  /*4f50*/  IMAD.MOV.U32 R3, RZ, RZ, 0xffff ;  /* 0x0000ffffff037424 */ /* 0x002fc600078e00ff */
[----:B------:R-:W-:-:S04]  /*4f60*/  SHF.R.U32.HI R4, RZ, 0x5, R4 ;  /* 0x00000005ff047819 */ /* 0x000fc80000011604 */
[----:B------:R-:W-:Y:S01]  /*4f70*/  SHF.L.U32 R3, R3, R4, RZ ;  /* 0x0000000403037219 */ /* 0x000fe200000006ff */
[----:B--2---:R-:W-:-:S05]  /*4f80*/  VIADD R5, R4, 0x10 ;  /* 0x0000001004057836 */ /* 0x004fca0000000000 */
[----:B------:R-:W-:Y:S01]  /*4f90*/  SHF.L.U32 R0, R0, R5, RZ ;  /* 0x0000000500007219 */ /* 0x000fe200000006ff */
[----:B-----5:R-:W-:-:S03]  /*4fa0*/  ULEA UR5, UR5, UR4, 0x18 ;  /* 0x0000000405057291 */ /* 0x020fc6000f8ec0ff */
[----:B------:R-:W-:-:S04]  /*4fb0*/  LOP3.LUT R5, R0, R3, RZ, 0xfc, !PT ;  /* 0x0000000300057212 */ /* 0x000fc800078efcff */
[C---:B------:R-:W-:Y:S02]  /*4fc0*/  LOP3.LUT R3, R5.reuse, 0xffff, RZ, 0xc0, !PT ;  /* 0x0000ffff05037812 */ /* 0x040fe400078ec0ff */
[----:B---3--:R-:W1:Y:S02]  /*4fd0*/  LDS R2, [UR5] ;  /* 0x00000005ff027984 */ /* 0x008e640008000800 */
[----:B-1----:R-:W-:-:S04]  /*4fe0*/  LOP3.LUT R0, R5, 0xffff, R2, 0x80, !PT ;  /* 0x0000ffff05007812 */ /* 0x002fc800078e8002 */
[----:B------:R-:W-:-:S13]  /*4ff0*/  ISETP.NE.AND P0, PT, R0, R3, PT ;  /* 0x000000030000720c */ /* 0x000fda0003f05270 */
[----:B------:R-:W-:Y:S05]  /*5000*/  @P0 BRA `(.L_x_66) ;  /* 0x0000000000500947 */ /* 0x000fea0003800000 */
[----:B------:R-:W-:Y:S02]  /*5010*/  SHF.R.U32.HI R0, RZ, 0x10, R2 ;  /* 0x00000010ff007819 */ /* 0x000fe40000011602 */
[----:B------:R-:W-:-:S04]  /*5020*/  SHF.R.U32.HI R3, RZ, 0x10, R5 ;  /* 0x00000010ff037819 */ /* 0x000fc80000011605 */
[----:B------:R-:W-:-:S04]  /*5030*/  LOP3.LUT R0, R0, R3, RZ, 0xc0, !PT ;  /* 0x0000000300007212 */ /* 0x000fc800078ec0ff */
[----:B------:R-:W-:-:S13]  /*5040*/  ISETP.NE.AND P0, PT, R0, R3, PT ;  /* 0x000000030000720c */ /* 0x000fda0003f05270 */
[----:B------:R-:W-:Y:S05]  /*5050*/  @P0 BRA `(.L_x_67) ;  /* 0x0000000000300947 */ /* 0x000fea0003800000 */
[----:B------:R-:W-:Y:S01]  /*5060*/  R2UR UR8, R5 ;  /* 0x00000000050872ca */ /* 0x000fe200000e0000 */
[----:B------:R-:W1:Y:S01]  /*5070*/  S2R R2, SR_LANEID ;  /* 0x0000000000027919 */ /* 0x000e620000000000 */
[----:B------:R-:W-:Y:S02]  /*5080*/  VOTEU.ANY UR6, UPT, PT ;  /* 0x0000000000067886 */ /* 0x000fe400038e0100 */
[----:B------:R-:W-:-:S09]  /*5090*/  UFLO.U32 UR6, UR6 ;  /* 0x00000006000672bd */ /* 0x000fd200080e0000 */
[----:B------:R-:W-:-:S06]  /*50a0*/  ULOP3.LUT UR8, URZ, UR8, URZ, 0x33, !UPT ;  /* 0x00000008ff087292 */ /* 0x000fcc000f8e33ff */
[----:B------:R-:W-:-:S04]  /*50b0*/  IMAD.U32 R0, RZ, RZ, UR8 ;  /* 0x00000008ff007e24 */ /* 0x000fc8000f8e00ff */
[----:B------:R-:W2:Y:S02]  /*50c0*/  REDUX UR4, R0 ;  /* 0x00000000000473c4 */ /* 0x000ea40000000000 */
[----:B------:R3:W-:Y:S01]  /*50d0*/  UTCATOMSWS.AND URZ, UR8 ;  /* 0x0000000800ff79e3 */ /* 0x0007e20008000000 */
[----:B-1----:R-:W-:Y:S01]  /*50e0*/  ISETP.EQ.U32.AND P0, PT, R2, UR6, PT ;  /* 0x0000000602007c0c */ /* 0x002fe2000bf02070 */
[----:B--2---:R-:W-:-:S12]  /*50f0*/  IMAD.U32 R2, RZ, RZ, UR4 ;  /* 0x00000004ff027e24 */ /* 0x004fd8000f8e00ff */
[----:B------:R3:W-:Y:S01]  /*5100*/  @P0 ATOMS.AND RZ, [UR5], R2 ;  /* 0x00000002ffff098c */ /* 0x0007e2000a800005 */
[----:B------:R-:W-:Y:S05]  /*5110*/  BRA `(.L_x_68) ;  /* 0x0000000000147947 */ /* 0x000fea0003800000 */
.L_x_67:
[----:B------:R-:W-:Y:S02]  /*5120*/  MOV R2, 0x5140 ;  /* 0x0000514000027802 */ /* 0x000fe40000000f00 */
[----:B----4-:R-:W-:Y:S05]  /*5130*/  CALL.REL.NOINC `($__internal_0_$__cuda_sm10x_tcgen05_guardrail_trap_col_being_dealloced_not_returned_by_alloc) ;  /* 0x0000000400a87944 */ /* 0x010fea0003c00000 */
[----:B------:R-:W-:Y:S05]  /*5140*/  BRA `(.L_x_68) ;  /* 0x0000000000087947 */ /* 0x000fea0003800000 */
.L_x_66:
[----:B------:R-:W-:Y:S02]  /*5150*/  MOV R2, 0x5170 ;  /* 0x0000517000027802 */ /* 0x000fe40000000f00 */
[----:B----4-:R-:W-:Y:S05]  /*5160*/  CALL.REL.NOINC `($__internal_2_$__cuda_sm10x_tcgen05_guardrail_trap_unallocated_columns_being_dealloced) ;  /* 0x0000000400b47944 */ /* 0x010fea0003c00000 */
.L_x_68:
[----:B------:R-:W-:Y:S01]  /*5170*/  NOP ;  /* 0x0000000000007918 */ /* 0x000fe20000000000 */
.L_x_65:
[----:B------:R-:W-:-:S04]  /*5180*/  DEPBAR.LE SB0, 0x0 ;  /* 0x000080000000791a */ /* 0x000fc80000000000 */
[----:B------:R-:W-:-:S04]  /*5190*/  DEPBAR.LE SB0, 0x0 ;  /* 0x000080000000791a */ /* 0x000fc80000000000 */
[----:B---3--:R-:W-:Y:S05]  /*51a0*/  EXIT ;  /* 0x000000000000794d */ /* 0x008fea0003800000 */
.L_x_21:
[----:B------:R-:W-:-:S07]  /*51b0*/  MOV R20, R21 ;  /* 0x0000001500147202 */ /* 0x000fce0000000f00 */
.L_x_69:
[----:B----4-:R4:W3:Y:S02]  /*51c0*/  SYNCS.PHASECHK.TRANS64.TRYWAIT P0, [R14+URZ+0x80], R21 ;  /* 0x000080150e0075a7 */ /* 0x0108e400080011ff */
[----:B---3--:R-:W-:Y:S05]  /*51d0*/  @!P0 NANOSLEEP.SYNCS 0x989680 ;  /* 0x009896800000895d */ /* 0x008fea0003900000 */
[----:B------:R-:W3:Y:S02]  /*51e0*/  @!P0 SYNCS.PHASECHK.TRANS64 P0, [R14+URZ+0x80], R21 ;  /* 0x000080150e0085a7 */ /* 0x000ee400080010ff */
[----:B---3--:R-:W-:Y:S05]  /*51f0*/  @!P0 BRA `(.L_x_69) ;  /* 0xfffffffc00f08947 */ /* 0x008fea000383ffff */
[----:B------:R-:W-:Y:S05]  /*5200*/  BRA `(.L_x_70) ;  /* 0xffffffbc003c7947 */ /* 0x000fea000383ffff */
.L_x_23:
[----:B------:R-:W-:-:S07]  /*5210*/  MOV R7, R6 ;  /* 0x0000000600077202 */ /* 0x000fce0000000f00 */
.L_x_71:
[----:B--2---:R2:W3:Y:S02]  /*5220*/  SYNCS.PHASECHK.TRANS64.TRYWAIT P0, [R2+URZ+0x80], R7 ;  /* 0x00008007020075a7 */ /* 0x0044e400080011ff */
[----:B---3--:R-:W-:Y:S05]  /*5230*/  @!P0 NANOSLEEP.SYNCS 0x989680 ;  /* 0x009896800000895d */ /* 0x008fea0003900000 */
[----:B------:R-:W3:Y:S02]  /*5240*/  @!P0 SYNCS.PHASECHK.TRANS64 P0, [R2+URZ+0x80], R7 ;  /* 0x00008007020085a7 */ /* 0x000ee400080010ff */
[----:B---3--:R-:W-:Y:S05]  /*5250*/  @!P0 BRA `(.L_x_71) ;  /* 0xfffffffc00f08947 */ /* 0x008fea000383ffff */
[----:B------:R-:W-:Y:S05]  /*5260*/  BRA `(.L_x_72) ;  /* 0xffffffbc00e87947 */ /* 0x000fea000383ffff */
.L_x_24:
[----:B------:R-:W-:-:S07]  /*5270*/  MOV R9, R8 ;  /* 0x0000000800097202 */ /* 0x000fce0000000f00 */
.L_x_73:
[----:B--2---:R2:W3:Y:S02]  /*5280*/  SYNCS.PHASECHK.TRANS64.TRYWAIT P0, [R3+URZ+0x80], R9 ;  /* 0x00008009030075a7 */ /* 0x0044e400080011ff */
[----:B---3--:R-:W-:Y:S05]  /*5290*/  @!P0 NANOSLEEP.SYNCS 0x989680 ;  /* 0x009896800000895d */ /* 0x008fea0003900000 */
[----:B------:R-:W3:Y:S02]  /*52a0*/  @!P0 SYNCS.PHASECHK.TRANS64 P0, [R3+URZ+0x80], R9 ;  /* 0x00008009030085a7 */ /* 0x000ee400080010ff */
[----:B---3--:R-:W-:Y:S05]  /*52b0*/  @!P0 BRA `(.L_x_73) ;  /* 0xfffffffc00f08947 */ /* 0x008fea000383ffff */
[----:B------:R-:W-:Y:S05]  /*52c0*/  BRA `(.L_x_16) ;  /* 0xffffffc0001c7947 */ /* 0x000fea000383ffff */
.L_x_26:
[----:B------:R-:W-:-:S07]  /*52d0*/  MOV R0, UR32 ;  /* 0x0000002000007c02 */ /* 0x000fce0008000f00 */
.L_x_74:
[----:B---3--:R3:W4:Y:S02]  /*52e0*/  SYNCS.PHASECHK.TRANS64.TRYWAIT P0, [R0+URZ+0x70], RZ ;  /* 0x000070ff000075a7 */ /* 0x00872400080011ff */
[----:B----4-:R-:W-:Y:S05]  /*52f0*/  @!P0 NANOSLEEP.SYNCS 0x989680 ;  /* 0x009896800000895d */ /* 0x010fea0003900000 */
[----:B------:R-:W4:Y:S02]  /*5300*/  @!P0 SYNCS.PHASECHK.TRANS64 P0, [R0+URZ+0x70], RZ ;  /* 0x000070ff000085a7 */ /* 0x000f2400080010ff */
[----:B----4-:R-:W-:Y:S05]  /*5310*/  @!P0 BRA `(.L_x_74) ;  /* 0xfffffffc00f08947 */ /* 0x010fea000383ffff */
[----:B------:R-:W-:Y:S05]  /*5320*/  BRA `(.L_x_75) ;  /* 0xffffffc0001c7947 */ /* 0x000fea000383ffff */
.L_x_29:
[----:B------:R-:W-:Y:S02]  /*5330*/  MOV R6, UR9 ;  /* 0x0000000900067c02 */ /* 0x000fe40008000f00 */
[----:B------:R-:W-:Y:S02]  /*5340*/  MOV R7, UR9 ;  /* 0x0000000900077c02 */ /* 0x000fe40008000f00 */
[----:B------:R-:W-:-:S07]  /*5350*/  MOV R3, UR5 ;  /* 0x0000000500037c02 */ /* 0x000fce0008000f00 */
.L_x_76:
[----:B--2---:R2:W3:Y:S02]  /*5360*/  SYNCS.PHASECHK.TRANS64.TRYWAIT P0, [R3+URZ+0x28], R7 ;  /* 0x00002807030075a7 */ /* 0x0044e400080011ff */
[----:B---3--:R-:W-:Y:S05]  /*5370*/  @!P0 NANOSLEEP.SYNCS 0x989680 ;  /* 0x009896800000895d */ /* 0x008fea0003900000 */
[----:B------:R-:W3:Y:S02]  /*5380*/  @!P0 SYNCS.PHASECHK.TRANS64 P0, [R3+URZ+0x28], R7 ;  /* 0x00002807030085a7 */ /* 0x000ee400080010ff */
[----:B---3--:R-:W-:Y:S05]  /*5390*/  @!P0 BRA `(.L_x_76) ;  /* 0xfffffffc00f08947 */ /* 0x008fea000383ffff */
[----:B------:R-:W-:Y:S05]  /*53a0*/  BRA `(.L_x_28) ;  /* 0xffffffc000f07947 */ /* 0x000fea000383ffff */
.L_x_31:
[----:B------:R-:W-:-:S07]  /*53b0*/  MOV R5, R4 ;  /* 0x0000000400057202 */ /* 0x000fce0000000f00 */
.L_x_77:
[----:B---3--:R3:W4:Y:S02]  /*53c0*/  SYNCS.PHASECHK.TRANS64.TRYWAIT P0, [R3+URZ+0x70], R5 ;  /* 0x00007005030075a7 */ /* 0x00872400080011ff */
[----:B----4-:R-:W-:Y:S05]  /*53d0*/  @!P0 NANOSLEEP.SYNCS 0x989680 ;  /* 0x009896800000895d */ /* 0x010fea0003900000 */
[----:B------:R-:W4:Y:S02]  /*53e0*/  @!P0 SYNCS.PHASECHK.TRANS64 P0, [R3+URZ+0x70], R5 ;  /* 0x00007005030085a7 */ /* 0x000f2400080010ff */
[----:B----4-:R-:W-:Y:S05]  /*53f0*/  @!P0 BRA `(.L_x_77) ;  /* 0xfffffffc00f08947 */ /* 0x010fea000383ffff */
[----:B------:R-:W-:Y:S05]  /*5400*/  BRA `(.L_x_78) ;  /* 0xffffffc4003c7947 */ /* 0x000fea000383ffff */
.L_x_33:
[----:B------:R-:W-:Y:S02]  /*5410*/  MOV R2, UR4 ;  /* 0x0000000400027c02 */ /* 0x000fe40008000f00 */
[----:B--2---:R-:W-:Y:S02]  /*5420*/  MOV R3, UR4 ;  /* 0x0000000400037c02 */ /* 0x004fe40008000f00 */
[----:B------:R-:W-:-:S07]  /*5430*/  MOV R0, UR5 ;  /* 0x0000000500007c02 */ /* 0x000fce0008000f00 */
.L_x_79:
[----:B--2---:R2:W3:Y:S02]  /*5440*/  SYNCS.PHASECHK.TRANS64.TRYWAIT P0, [R0+URZ+0x28], R3 ;  /* 0x00002803000075a7 */ /* 0x0044e400080011ff */
[----:B---3--:R-:W-:Y:S05]  /*5450*/  @!P0 NANOSLEEP.SYNCS 0x989680 ;  /* 0x009896800000895d */ /* 0x008fea0003900000 */
[----:B------:R-:W3:Y:S02]  /*5460*/  @!P0 SYNCS.PHASECHK.TRANS64 P0, [R0+URZ+0x28], R3 ;  /* 0x00002803000085a7 */ /* 0x000ee400080010ff */
[----:B---3--:R-:W-:Y:S05]  /*5470*/  @!P0 BRA `(.L_x_79) ;  /* 0xfffffffc00f08947 */ /* 0x008fea000383ffff */
[----:B------:R-:W-:Y:S05]  /*5480*/  BRA `(.L_x_80) ;  /* 0xffffffc400ac7947 */ /* 0x000fea000383ffff */
.L_x_35:
[----:B---3--:R-:W-:-:S07]  /*5490*/  MOV R0, UR12 ;  /* 0x0000000c00007c02 */ /* 0x008fce0008000f00 */
.L_x_81:
[----:B---3--:R3:W4:Y:S02]  /*54a0*/  SYNCS.PHASECHK.TRANS64.TRYWAIT P0, [R0+URZ+0x70], RZ ;  /* 0x000070ff000075a7 */ /* 0x00872400080011ff */
[----:B----4-:R-:W-:Y:S05]  /*54b0*/  @!P0 NANOSLEEP.SYNCS 0x989680 ;  /* 0x009896800000895d */ /* 0x010fea0003900000 */
[----:B------:R-:W4:Y:S02]  /*54c0*/  @!P0 SYNCS.PHASECHK.TRANS64 P0, [R0+URZ+0x70], RZ ;  /* 0x000070ff000085a7 */ /* 0x000f2400080010ff */
[----:B----4-:R-:W-:Y:S05]  /*54d0*/  @!P0 BRA `(.L_x_81) ;  /* 0xfffffffc00f08947 */ /* 0x010fea000383ffff */
[----:B------:R-:W-:Y:S05]  /*54e0*/  BRA `(.L_x_82) ;  /* 0xffffffc400c47947 */ /* 0x000fea000383ffff */
.L_x_38:
[----:B------:R-:W-:Y:S02]  /*54f0*/  MOV R2, UR18 ;  /* 0x0000001200027c02 */ /* 0x000fe40008000f00 */
[-C--:B------:R-:W-:Y:S02]  /*5500*/  MOV R8, R3.reuse ;  /* 0x0000000300087202 */ /* 0x080fe40000000f00 */
[----:B------:R-:W-:-:S07]  /*5510*/  MOV R9, R3 ;  /* 0x0000000300097202 */ /* 0x000fce0000000f00 */
.L_x_83:
[----:B--2---:R2:W3:Y:S02]  /*5520*/  SYNCS.PHASECHK.TRANS64.TRYWAIT P0, [R2+URZ+0x60], R9 ;  /* 0x00006009020075a7 */ /* 0x0044e400080011ff */
[----:B---3--:R-:W-:Y:S05]  /*5530*/  @!P0 NANOSLEEP.SYNCS 0x989680 ;  /* 0x009896800000895d */ /* 0x008fea0003900000 */
[----:B------:R-:W3:Y:S02]  /*5540*/  @!P0 SYNCS.PHASECHK.TRANS64 P0, [R2+URZ+0x60], R9 ;  /* 0x00006009020085a7 */ /* 0x000ee400080010ff */
[----:B---3--:R-:W-:Y:S05]  /*5550*/  @!P0 BRA `(.L_x_83) ;  /* 0xfffffffc00f08947 */ /* 0x008fea000383ffff */
[----:B------:R-:W-:Y:S05]  /*5560*/  BRA `(.L_x_37) ;  /* 0xffffffc800f07947 */ /* 0x000fea000383ffff */
.L_x_40:
[----:B------:R-:W-:Y:S02]  /*5570*/  MOV R8, UR25 ;  /* 0x0000001900087c02 */ /* 0x000fe40008000f00 */
[----:B------:R-:W-:Y:S02]  /*5580*/  MOV R9, UR25 ;  /* 0x0000001900097c02 */ /* 0x000fe40008000f00 */
[----:B------:R-:W-:Y:S07]  /*5590*/  MOV R2, UR13 ;  /* 0x0000000d00027c02 */ /* 0x000fee0008000f00 */
.L_x_84:
[----:B--2---:R2:W3:Y:S02]  /*55a0*/  SYNCS.PHASECHK.TRANS64.TRYWAIT P1, [R2+URZ], R9 ;  /* 0x00000009020075a7 */ /* 0x0044e400080211ff */
[----:B---3--:R-:W-:Y:S05]  /*55b0*/  @!P1 NANOSLEEP.SYNCS 0x989680 ;  /* 0x009896800000995d */ /* 0x008fea0003900000 */
[----:B------:R-:W3:Y:S02]  /*55c0*/  @!P1 SYNCS.PHASECHK.TRANS64 P1, [R2+URZ], R9 ;  /* 0x00000009020095a7 */ /* 0x000ee400080210ff */
[----:B---3--:R-:W-:Y:S05]  /*55d0*/  @!P1 BRA `(.L_x_84) ;  /* 0xfffffffc00f09947 */ /* 0x008fea000383ffff */
[----:B------:R-:W-:Y:S05]  /*55e0*/  BRA `(.L_x_39) ;  /* 0xffffffcc00847947 */ /* 0x000fea000383ffff */
.L_x_42:
[-C--:B------:R-:W-:Y:S02]  /*55f0*/  MOV R8, R2.reuse ;  /* 0x0000000200087202 */ /* 0x080fe40000000f00 */
[----:B------:R-:W-:-:S07]  /*5600*/  MOV R9, R2 ;  /* 0x0000000200097202 */ /* 0x000fce0000000f00 */
.L_x_85:
[----:B--2---:R2:W3:Y:S02]  /*5610*/  SYNCS.PHASECHK.TRANS64.TRYWAIT P0, [R3+URZ+0x70], R9 ;  /* 0x00007009030075a7 */ /* 0x0044e400080011ff */
[----:B---3--:R-:W-:Y:S05]  /*5620*/  @!P0 NANOSLEEP.SYNCS 0x989680 ;  /* 0x009896800000895d */ /* 0x008fea0003900000 */
[----:B------:R-:W3:Y:S02]  /*5630*/  @!P0 SYNCS.PHASECHK.TRANS64 P0, [R3+URZ+0x70], R9 ;  /* 0x00007009030085a7 */ /* 0x000ee400080010ff */
[----:B---3--:R-:W-:Y:S05]  /*5640*/  @!P0 BRA `(.L_x_85) ;  /* 0xfffffffc00f08947 */ /* 0x008fea000383ffff */
[----:B------:R-:W-:Y:S05]  /*5650*/  BRA `(.L_x_86) ;  /* 0xffffffd000147947 */ /* 0x000fea000383ffff */
.L_x_44:
[----:B------:R-:W-:-:S07]  /*5660*/  MOV R5, R4 ;  /* 0x0000000400057202 */ /* 0x000fce0000000f00 */
.L_x_87:
[----:B---3--:R3:W4:Y:S02]  /*5670*/  SYNCS.PHASECHK.TRANS64.TRYWAIT P0, [R2+URZ+0x60], R5 ;  /* 0x00006005020075a7 */ /* 0x00872400080011ff */
[----:B----4-:R-:W-:Y:S05]  /*5680*/  @!P0 NANOSLEEP.SYNCS 0x989680 ;  /* 0x009896800000895d */ /* 0x010fea0003900000 */
[----:B------:R-:W4:Y:S02]  /*5690*/  @!P0 SYNCS.PHASECHK.TRANS64 P0, [R2+URZ+0x60], R5 ;  /* 0x00006005020085a7 */ /* 0x000f2400080010ff */
[----:B----4-:R-:W-:Y:S05]  /*56a0*/  @!P0 BRA `(.L_x_87) ;  /* 0xfffffffc00f08947 */ /* 0x010fea000383ffff */
[----:B------:R-:W-:Y:S05]  /*56b0*/  BRA `(.L_x_34) ;  /* 0xffffffd0005c7947 */ /* 0x000fea000383ffff */
.L_x_50:
[----:B-1----:R1:W2:Y:S02]  /*56c0*/  SYNCS.PHASECHK.TRANS64.TRYWAIT P0, [R3+URZ+0x70], RZ ;  /* 0x000070ff030075a7 */ /* 0x0022a400080011ff */
[----:B--2---:R-:W-:Y:S05]  /*56d0*/  @!P0 NANOSLEEP.SYNCS 0x989680 ;  /* 0x009896800000895d */ /* 0x004fea0003900000 */
[----:B------:R-:W2:Y:S02]  /*56e0*/  @!P0 SYNCS.PHASECHK.TRANS64 P0, [R3+URZ+0x70], RZ ;  /* 0x000070ff030085a7 */ /* 0x000ea400080010ff */
[----:B--2---:R-:W-:Y:S05]  /*56f0*/  @!P0 BRA `(.L_x_50) ;  /* 0xfffffffc00f08947 */ /* 0x004fea000383ffff */
[----:B------:R-:W-:Y:S05]  /*5700*/  BRA `(.L_x_88) ;  /* 0xffffffd400307947 */ /* 0x000fea000383ffff */
.L_x_52:
[----:B------:R-:W-:-:S07]  /*5710*/  MOV R4, R5 ;  /* 0x0000000500047202 */ /* 0x000fce0000000f00 */
.L_x_89:
[----:B--2---:R2:W3:Y:S02]  /*5720*/  SYNCS.PHASECHK.TRANS64.TRYWAIT P1, [R52+URZ+0x50], R5 ;  /* 0x00005005340075a7 */ /* 0x0044e400080211ff */
[----:B---3--:R-:W-:Y:S05]  /*5730*/  @!P1 NANOSLEEP.SYNCS 0x989680 ;  /* 0x009896800000995d */ /* 0x008fea0003900000 */
[----:B------:R-:W3:Y:S02]  /*5740*/  @!P1 SYNCS.PHASECHK.TRANS64 P1, [R52+URZ+0x50], R5 ;  /* 0x00005005340095a7 */ /* 0x000ee400080210ff */
[----:B---3--:R-:W-:Y:S05]  /*5750*/  @!P1 BRA `(.L_x_89) ;  /* 0xfffffffc00f09947 */ /* 0x008fea000383ffff */
[----:B------:R-:W-:Y:S05]  /*5760*/  BRA `(.L_x_90) ;  /* 0xffffffd800307947 */ /* 0x000fea000383ffff */
.L_x_60:
[-C--:B------:R-:W-:Y:S02]  /*5770*/  MOV R6, R4.reuse ;  /* 0x0000000400067202 */ /* 0x080fe40000000f00 */
[----:B------:R-:W-:-:S07]  /*5780*/  MOV R7, R4 ;  /* 0x0000000400077202 */ /* 0x000fce0000000f00 */
.L_x_91:
[----:B--2---:R2:W3:Y:S02]  /*5790*/  SYNCS.PHASECHK.TRANS64.TRYWAIT P0, [R5+URZ+0x70], R7 ;  /* 0x00007007050075a7 */ /* 0x0044e400080011ff */
[----:B---3--:R-:W-:Y:S05]  /*57a0*/  @!P0 NANOSLEEP.SYNCS 0x989680 ;  /* 0x009896800000895d */ /* 0x008fea0003900000 */
[----:B------:R-:W3:Y:S02]  /*57b0*/  @!P0 SYNCS.PHASECHK.TRANS64 P0, [R5+URZ+0x70], R7 ;  /* 0x00007007050085a7 */ /* 0x000ee400080010ff */
[----:B---3--:R-:W-:Y:S05]  /*57c0*/  @!P0 BRA `(.L_x_91) ;  /* 0xfffffffc00f08947 */ /* 0x008fea000383ffff */
[----:B------:R-:W-:Y:S05]  /*57d0*/  BRA `(.L_x_92) ;  /* 0xfffffff400187947 */ /* 0x000fea000383ffff */
        .weak           $__internal_0_$__cuda_sm10x_tcgen05_guardrail_trap_col_being_dealloced_not_returned_by_alloc
        .type           $__internal_0_$__cuda_sm10x_tcgen05_guardrail_trap_col_being_dealloced_not_returned_by_alloc,@function
        .size           $__internal_0_$__cuda_sm10x_tcgen05_guardrail_trap_col_being_dealloced_not_returned_by_alloc,($__internal_1_$__cuda_sm10x_tcgen05_guardrail_trap_phase_invalid_during_alloc - $__internal_0_$__cuda_sm10x_tcgen05_guardrail_trap_col_being_dealloced_not_returned_by_alloc)
$__internal_0_$__cuda_sm10x_tcgen05_guardrail_trap_col_being_dealloced_not_returned_by_alloc:
[----:B------:R-:W-:Y:S05]  /*57e0*/  BPT.TRAP 0x1 ;  /* 0x000000040000795c */ /* 0x000fea0000300000 */
[----:B------:R-:W-:-:S04]  /*57f0*/  HFMA2 R3, -RZ, RZ, 0, 0 ;  /* 0x00000000ff037431 */ /* 0x000fc800000001ff */
[----:B------:R-:W-:Y:S05]  /*5800*/  RET.REL.NODEC R2 `(kernel_cutlass_kernel_cudnngrouped_gemmgrouped_gemm_swiglugrouped_gemm_swiglu_quantBlockScaledContiguousGroupedGemmKernel_object_at__TiledMMA_ThrLayoutVMNK11110000_PermutationMNK____MMAAt_0) ;  /* 0xffffffa402fc7950 */ /* 0x000fea0003c3ffff */
        .weak           $__internal_1_$__cuda_sm10x_tcgen05_guardrail_trap_phase_invalid_during_alloc
        .type           $__internal_1_$__cuda_sm10x_tcgen05_guardrail_trap_phase_invalid_during_alloc,@function
        .size           $__internal_1_$__cuda_sm10x_tcgen05_guardrail_trap_phase_invalid_during_alloc,($__internal_2_$__cuda_sm10x_tcgen05_guardrail_trap_unallocated_columns_being_dealloced - $__internal_1_$__cuda_sm10x_tcgen05_guardrail_trap_phase_invalid_during_alloc)
$__internal_1_$__cuda_sm10x_tcgen05_guardrail_trap_phase_invalid_during_alloc:
[----:B------:R-:W-:Y:S05]  /*5810*/  BPT.TRAP 0x1 ;  /* 0x000000040000795c */ /* 0x000fea0000300000 */
[----:B------:R-:W-:-:S04]  /*5820*/  MOV R3, 0x0 ;  /* 0x0000000000037802 */ /* 0x000fc80000000f00 */
[----:B------:R-:W-:Y:S05]  /*5830*/  RET.REL.NODEC R2 `(kernel_cutlass_kernel_cudnngrouped_gemmgrouped_gemm_swiglugrouped_gemm_swiglu_quantBlockScaledContiguousGroupedGemmKernel_object_at__TiledMMA_ThrLayoutVMNK11110000_PermutationMNK____MMAAt_0) ;  /* 0xffffffa402f07950 */ /* 0x000fea0003c3ffff */
        .weak           $__internal_2_$__cuda_sm10x_tcgen05_guardrail_trap_unallocated_columns_being_dealloced
        .type           $__internal_2_$__cuda_sm10x_tcgen05_guardrail_trap_unallocated_columns_being_dealloced,@function
        .size           $__internal_2_$__cuda_sm10x_tcgen05_guardrail_trap_unallocated_columns_being_dealloced,(.L_x_96 - $__internal_2_$__cuda_sm10x_tcgen05_guardrail_trap_unallocated_columns_being_dealloced)
$__internal_2_$__cuda_sm10x_tcgen05_guardrail_trap_unallocated_columns_being_dealloced:
[----:B------:R-:W-:Y:S05]  /*5840*/  BPT.TRAP 0x1 ;  /* 0x000000040000795c */ /* 0x000fea0000300000 */
[----:B------:R-:W-:-:S04]  /*5850*/  HFMA2 R3, -RZ, RZ, 0, 0 ;  /* 0x00000000ff037431 */ /* 0x000fc800000001ff */
[----:B------:R-:W-:Y:S05]  /*5860*/  RET.REL.NODEC R2 `(kernel_cutlass_kernel_cudnngrouped_gemmgrouped_gemm_swiglugrouped_gemm_swiglu_quantBlockScaledContiguousGroupedGemmKernel_object_at__TiledMMA_ThrLayoutVMNK11110000_PermutationMNK____MMAAt_0) ;  /* 0xffffffa402e47950 */ /* 0x000fea0003c3ffff */
.L_x_93:
[----:B------:R-:W-:-:S00]  /*5870*/  BRA `(.L_x_93) ;  /* 0xfffffffc00fc7947 */ /* 0x000fc0000383ffff */
[----:B------:R-:W-:-:S00]  /*5880*/  NOP ;  /* 0x0000000000007918 */ /* 0x000fc00000000000 */
[----:B------:R-:W-:-:S00]  /*5890*/  NOP ;  /* 0x0000000000007918 */ /* 0x000fc00000000000 */
[----:B------:R-:W-:-:S00]  /*58a0*/  NOP ;  /* 0x0000000000007918 */ /* 0x000fc00000000000 */
[----:B------:R-:W-:-:S00]  /*58b0*/  NOP ;  /* 0x0000000000007918 */ /* 0x000fc00000000000 */
[----:B------:R-:W-:-:S00]  /*58c0*/  NOP ;  /* 0x0000000000007918 */ /* 0x000fc00000000000 */
[----:B------:R-:W-:-:S00]  /*58d0*/  NOP ;  /* 0x0000000000007918 */ /* 0x000fc00000000000 */
[----:B------:R-:W-:-:S00]  /*58e0*/  NOP ;  /* 0x0000000000007918 */ /* 0x000fc00000000000 */
[----:B------:R-:W-:-:S00]  /*58f0*/  NOP ;  /* 0x0000000000007918 */ /* 0x000fc00000000000 */
.L_x_96:


//--------------------- .nv.shared.kernel_cutlass_kernel_cudnngrouped_gemmgrouped_gemm_swiglugrouped_gemm_swiglu_quantBlockScaledContiguousGroupedGemmKernel_object_at__TiledMMA_ThrLayoutVMNK11110000_PermutationMNK____MMAAt_0 --------------------------
	.section	.nv.shared.kernel_cutlass_kernel_cudnngrouped_gemmgrouped_gemm_swiglugrouped_gemm_swiglu_quantBlockScaledContiguousGroupedGemmKernel_object_at__TiledMMA_ThrLayoutVMNK11110000_PermutationMNK____MMAAt_0,"aw",@nobits
	.sectionflags	@""
	.align	1024
	.zero		1024


//--------------------- .nv.shared.reserved.0     --------------------------
	.section	.nv.shared.reserved.0,"aw",@nobits
	.align	8
	.weak		__nv_reservedSMEM_offset_0_alias
	.size		__nv_reservedSMEM_offset_0_alias, 0, 64
	.other		__nv_reservedSMEM_offset_0_alias,@"STO_CUDA_RESERVED_SHARED STV_DEFAULT"
__nv_reservedSMEM_offset_0_alias:
	.zero		0
.nv.shared.reserved.0:
	.zero		64
	.weak		__nv_reservedSMEM_allocation_phase
	.type		__nv_reservedSMEM_allocation_phase,@object
	.size		__nv_reservedSMEM_allocation_phase,(.L_0 - __nv_reservedSMEM_allocation_phase)
__nv_reservedSMEM_allocation_phase:
	.zero		1
.L_0:
	.zero		7
	.weak		__nv_reservedSMEM_devtool_atexit_pc
	.type		__nv_reservedSMEM_devtool_atexit_pc,@object
	.size		__nv_reservedSMEM_devtool_atexit_pc,(__nv_reservedSMEM_allocation_mask - __nv_reservedSMEM_devtool_atexit_pc)
__nv_reservedSMEM_devtool_atexit_pc:
	.zero		8
	.weak		__nv_reservedSMEM_allocation_mask
	.type		__nv_reservedSMEM_allocation_mask,@object
	.size		__nv_reservedSMEM_allocation_mask,(.L_2 - __nv_reservedSMEM_allocation_mask)
__nv_reservedSMEM_allocation_mask:
	.zero		4
.L_2:


//--------------------- .nv.constant0.kernel_cutlass_kernel_cudnngrouped_gemmgrouped_gemm_swiglugrouped_gemm_swiglu_quantBlockScaledContiguousGroupedGemmKernel_object_at__TiledMMA_ThrLayoutVMNK11110000_PermutationMNK____MMAAt_0 --------------------------
	.section	.nv.constant0.kernel_cutlass_kernel_cudnngrouped_gemmgrouped_gemm_swiglugrouped_gemm_swiglu_quantBlockScaledContiguousGroupedGemmKernel_object_at__TiledMMA_ThrLayoutVMNK11110000_PermutationMNK____MMAAt_0,"a",@progbits
	.sectionflags	@""
	.align	4
.nv.constant0.kernel_cutlass_kernel_cudnngrouped_gemmgrouped_gemm_swiglugrouped_gemm_swiglu_quantBlockScaledContiguousGroupedGemmKernel_object_at__TiledMMA_ThrLayoutVMNK11110000_PermutationMNK____MMAAt_0:
	.zero		1924


//--------------------- SYMBOLS --------------------------

	.type		.nv.reservedSmem.offset0,@object
	.size		.nv.reservedSmem.offset0,0x4
	.type		.nv.reservedSmem.cap,@object
	.size		.nv.reservedSmem.cap,0x4
